//
// Generated by NVIDIA NVVM Compiler
//
// Compiler Build ID: CL-36424714
// Cuda compilation tools, release 13.0, V13.0.88
// Based on NVVM 20.0.0
//

.version 9.0
.target sm_100
.address_size 64

	// .globl	_Z13gaussian_blurPKhPhiii
.extern .func __assertfail
(
	.param .b64 __assertfail_param_0,
	.param .b64 __assertfail_param_1,
	.param .b32 __assertfail_param_2,
	.param .b64 __assertfail_param_3,
	.param .b64 __assertfail_param_4
)
;
.global .align 1 .b8 __unnamed_1[74] = {118, 111, 105, 100, 32, 103, 97, 117, 115, 115, 105, 97, 110, 95, 98, 108, 117, 114, 40, 99, 111, 110, 115, 116, 32, 117, 110, 115, 105, 103, 110, 101, 100, 32, 99, 104, 97, 114, 32, 42, 44, 32, 117, 110, 115, 105, 103, 110, 101, 100, 32, 99, 104, 97, 114, 32, 42, 44, 32, 105, 110, 116, 44, 32, 105, 110, 116, 44, 32, 105, 110, 116, 41};
.global .align 1 .b8 $str[7] = {67, 32, 61, 61, 32, 51};
.global .align 1 .b8 $str$1[27] = {47, 116, 109, 112, 47, 115, 97, 115, 115, 95, 99, 117, 95, 102, 54, 111, 100, 57, 118, 57, 49, 47, 107, 46, 99, 117};

.visible .entry _Z13gaussian_blurPKhPhiii(
	.param .u64 .ptr .align 1 _Z13gaussian_blurPKhPhiii_param_0,
	.param .u64 .ptr .align 1 _Z13gaussian_blurPKhPhiii_param_1,
	.param .u32 _Z13gaussian_blurPKhPhiii_param_2,
	.param .u32 _Z13gaussian_blurPKhPhiii_param_3,
	.param .u32 _Z13gaussian_blurPKhPhiii_param_4
)
{
	.reg .pred 	%p<29>;
	.reg .b32 	%r<132>;
	.reg .b64 	%rd<28>;

	ld.param.u64 	%rd3, [_Z13gaussian_blurPKhPhiii_param_0];
	ld.param.u32 	%r70, [_Z13gaussian_blurPKhPhiii_param_2];
	ld.param.u32 	%r71, [_Z13gaussian_blurPKhPhiii_param_3];
	ld.param.u32 	%r72, [_Z13gaussian_blurPKhPhiii_param_4];
	cvta.to.global.u64 	%rd1, %rd3;
	setp.eq.s32 	%p3, %r72, 3;
	@%p3 bra 	$L__BB0_2;
	mov.u64 	%rd4, $str;
	cvta.global.u64 	%rd5, %rd4;
	mov.u64 	%rd6, $str$1;
	cvta.global.u64 	%rd7, %rd6;
	mov.u64 	%rd8, __unnamed_1;
	cvta.global.u64 	%rd9, %rd8;
	{ // callseq 0, 0
	.param .b64 param0;
	st.param.b64 	[param0], %rd5;
	.param .b64 param1;
	st.param.b64 	[param1], %rd7;
	.param .b32 param2;
	st.param.b32 	[param2], 90;
	.param .b64 param3;
	st.param.b64 	[param3], %rd9;
	.param .b64 param4;
	st.param.b64 	[param4], 1;
	call.uni 
	__assertfail, 
	(
	param0, 
	param1, 
	param2, 
	param3, 
	param4
	);
	} // callseq 0
$L__BB0_2:
	mov.u32 	%r73, %ctaid.x;
	mov.u32 	%r74, %ntid.x;
	mov.u32 	%r75, %tid.x;
	mad.lo.s32 	%r1, %r73, %r74, %r75;
	mov.u32 	%r76, %ctaid.y;
	mov.u32 	%r77, %ntid.y;
	mov.u32 	%r78, %tid.y;
	mad.lo.s32 	%r79, %r76, %r77, %r78;
	setp.ge.u32 	%p4, %r1, %r71;
	setp.ge.u32 	%p5, %r79, %r70;
	or.pred  	%p6, %p4, %p5;
	@%p6 bra 	$L__BB0_22;
	setp.lt.s32 	%p7, %r72, 1;
	@%p7 bra 	$L__BB0_22;
	mad.lo.s32 	%r81, %r71, %r79, %r1;
	add.s32 	%r3, %r79, -3;
	add.s32 	%r4, %r79, -2;
	add.s32 	%r5, %r79, -1;
	add.s32 	%r82, %r79, 1;
	setp.lt.u32 	%p1, %r82, %r70;
	add.s32 	%r6, %r79, 2;
	add.s32 	%r7, %r79, 3;
	add.s32 	%r83, %r81, -3;
	mul.lo.s32 	%r8, %r72, %r83;
	add.s32 	%r84, %r83, %r71;
	mul.lo.s32 	%r9, %r72, %r84;
	mad.lo.s32 	%r85, %r71, %r5, %r1;
	add.s32 	%r86, %r85, -3;
	mul.lo.s32 	%r10, %r72, %r86;
	mul.lo.s32 	%r11, %r81, %r72;
	mov.b32 	%r106, 0;
$L__BB0_5:
	add.s32 	%r114, %r8, %r106;
	mad.lo.s32 	%r89, %r71, %r7, %r1;
	add.s32 	%r90, %r89, -3;
	mad.lo.s32 	%r113, %r72, %r90, %r106;
	mad.lo.s32 	%r91, %r71, %r6, %r1;
	add.s32 	%r92, %r91, -3;
	mad.lo.s32 	%r112, %r72, %r92, %r106;
	add.s32 	%r111, %r9, %r106;
	add.s32 	%r110, %r10, %r106;
	mad.lo.s32 	%r93, %r71, %r4, %r1;
	add.s32 	%r94, %r93, -3;
	mad.lo.s32 	%r109, %r72, %r94, %r106;
	mad.lo.s32 	%r95, %r71, %r3, %r1;
	add.s32 	%r96, %r95, -3;
	mad.lo.s32 	%r108, %r72, %r96, %r106;
	mov.b32 	%r119, 0;
	mov.b32 	%r115, -3;
	mov.u32 	%r107, %r1;
	mov.u32 	%r118, %r119;
$L__BB0_6:
	setp.ge.u32 	%p8, %r3, %r70;
	add.s32 	%r31, %r107, -3;
	setp.ge.u32 	%p9, %r31, %r71;
	or.pred  	%p10, %p9, %p8;
	@%p10 bra 	$L__BB0_8;
	cvt.u64.u32 	%rd10, %r108;
	add.s64 	%rd11, %rd1, %rd10;
	ld.global.u8 	%r97, [%rd11];
	add.s32 	%r118, %r118, %r97;
	add.s32 	%r119, %r119, 1;
$L__BB0_8:
	setp.ge.u32 	%p12, %r4, %r70;
	or.pred  	%p13, %p9, %p12;
	@%p13 bra 	$L__BB0_10;
	cvt.u64.u32 	%rd12, %r109;
	add.s64 	%rd13, %rd1, %rd12;
	ld.global.u8 	%r98, [%rd13];
	add.s32 	%r118, %r118, %r98;
	add.s32 	%r119, %r119, 1;
$L__BB0_10:
	setp.ge.u32 	%p15, %r5, %r70;
	or.pred  	%p16, %p9, %p15;
	@%p16 bra 	$L__BB0_12;
	cvt.u64.u32 	%rd14, %r110;
	add.s64 	%rd15, %rd1, %rd14;
	ld.global.u8 	%r99, [%rd15];
	add.s32 	%r118, %r118, %r99;
	add.s32 	%r119, %r119, 1;
$L__BB0_12:
	mov.pred 	%p28, 0;
	@%p9 bra 	$L__BB0_14;
	cvt.u64.u32 	%rd16, %r114;
	add.s64 	%rd17, %rd1, %rd16;
	ld.global.u8 	%r100, [%rd17];
	add.s32 	%r118, %r118, %r100;
	add.s32 	%r119, %r119, 1;
	mov.pred 	%p28, %p1;
$L__BB0_14:
	not.pred 	%p19, %p28;
	@%p19 bra 	$L__BB0_16;
	cvt.u64.u32 	%rd18, %r111;
	add.s64 	%rd19, %rd1, %rd18;
	ld.global.u8 	%r101, [%rd19];
	add.s32 	%r118, %r118, %r101;
	add.s32 	%r119, %r119, 1;
$L__BB0_16:
	setp.ge.u32 	%p21, %r6, %r70;
	or.pred  	%p22, %p9, %p21;
	@%p22 bra 	$L__BB0_18;
	cvt.u64.u32 	%rd20, %r112;
	add.s64 	%rd21, %rd1, %rd20;
	ld.global.u8 	%r102, [%rd21];
	add.s32 	%r118, %r118, %r102;
	add.s32 	%r119, %r119, 1;
$L__BB0_18:
	setp.ge.u32 	%p24, %r7, %r70;
	or.pred  	%p25, %p9, %p24;
	@%p25 bra 	$L__BB0_20;
	cvt.u64.u32 	%rd22, %r113;
	add.s64 	%rd23, %rd1, %rd22;
	ld.global.u8 	%r103, [%rd23];
	add.s32 	%r118, %r118, %r103;
	add.s32 	%r119, %r119, 1;
$L__BB0_20:
	add.s32 	%r115, %r115, 1;
	add.s32 	%r114, %r114, %r72;
	add.s32 	%r113, %r113, %r72;
	add.s32 	%r112, %r112, %r72;
	add.s32 	%r111, %r111, %r72;
	add.s32 	%r110, %r110, %r72;
	add.s32 	%r109, %r109, %r72;
	add.s32 	%r108, %r108, %r72;
	add.s32 	%r107, %r107, 1;
	setp.ne.s32 	%p26, %r115, 4;
	@%p26 bra 	$L__BB0_6;
	ld.param.u64 	%rd27, [_Z13gaussian_blurPKhPhiii_param_1];
	div.u32 	%r104, %r118, %r119;
	add.s32 	%r105, %r106, %r11;
	cvt.u64.u32 	%rd24, %r105;
	cvta.to.global.u64 	%rd25, %rd27;
	add.s64 	%rd26, %rd25, %rd24;
	st.global.u8 	[%rd26], %r104;
	add.s32 	%r106, %r106, 1;
	setp.ne.s32 	%p27, %r106, %r72;
	@%p27 bra 	$L__BB0_5;
$L__BB0_22:
	ret;

}


// ===== COMPILED SASS (sm_100) =====

	.target	sm_100

	.elftype	@"ET_EXEC"


//--------------------- .note.nv.tkinfo           --------------------------
	.section	.note.nv.tkinfo,"",@"SHT_NOTE"
	.sectionflags	@"SHF_NOTE_NV_TKINFO"
	.tkinfo
        /*0018*/ 	.word	0x00000002
        /*0030*/ 	.string	""
        /*0030*/ 	.string	"ptxas"
        /*0030*/ 	.string	"Cuda compilation tools, release 13.0, V13.0.88"
        /*0030*/ 	.string	"Build cuda_13.0.r13.0/compiler.36424714_0"
        /*0030*/ 	.string	"-arch sm_100 -m 64 "



//--------------------- .note.nv.cuinfo           --------------------------
	.section	.note.nv.cuinfo,"",@"SHT_NOTE"
	.sectionflags	@"SHF_NOTE_NV_CUINFO"
        /*0018*/ 	.short	0x0002
        /*001a*/ 	.short	0x0064
        /*001c*/ 	.short	0x0082
	.zero		2


//--------------------- .nv.info                  --------------------------
	.section	.nv.info,"",@"SHT_CUDA_INFO"
	.align	4


	//----- nvinfo : EIATTR_REGCOUNT
	.align		4
        /*0000*/ 	.byte	0x04, 0x2f
        /*0002*/ 	.short	(.L_4 - .L_3)
	.align		4
.L_3:
        /*0004*/ 	.word	index@(_Z13gaussian_blurPKhPhiii)
        /*0008*/ 	.word	0x00000036


	//----- nvinfo : EIATTR_FRAME_SIZE
	.align		4
.L_4:
        /*000c*/ 	.byte	0x04, 0x11
        /*000e*/ 	.short	(.L_6 - .L_5)
	.align		4
.L_5:
        /*0010*/ 	.word	index@(_Z13gaussian_blurPKhPhiii)
        /*0014*/ 	.word	0x00000000


	//----- nvinfo : EIATTR_MIN_STACK_SIZE
	.align		4
.L_6:
        /*0018*/ 	.byte	0x04, 0x12
        /*001a*/ 	.short	(.L_8 - .L_7)
	.align		4
.L_7:
        /*001c*/ 	.word	index@(_Z13gaussian_blurPKhPhiii)
        /*0020*/ 	.word	0x00000000
.L_8:


//--------------------- .nv.compat                --------------------------
	.section	.nv.compat,"",@"SHT_CUDA_COMPAT_INFO"
	.align	4
        /*0000*/ 	.byte	0x02, 0x09, 0x00, 0x00, 0x02, 0x02, 0x01, 0x00, 0x02, 0x05, 0x05, 0x00, 0x03, 0x07, 0x01, 0x01
        /*0010*/ 	.byte	0x02, 0x03, 0x00, 0x00, 0x02, 0x06, 0x01, 0x00, 0x04, 0x0b, 0x08, 0x00, 0x09, 0x00, 0x00, 0x00
        /*0020*/ 	.byte	0x00, 0x00, 0x00, 0x00


//--------------------- .nv.info._Z13gaussian_blurPKhPhiii --------------------------
	.section	.nv.info._Z13gaussian_blurPKhPhiii,"",@"SHT_CUDA_INFO"
	.sectionflags	@""
	.align	4


	//----- nvinfo : EIATTR_CUDA_API_VERSION
	.align		4
        /*0000*/ 	.byte	0x04, 0x37
        /*0002*/ 	.short	(.L_10 - .L_9)
.L_9:
        /*0004*/ 	.word	0x00000082


	//----- nvinfo : EIATTR_KPARAM_INFO
	.align		4
.L_10:
        /*0008*/ 	.byte	0x04, 0x17
        /*000a*/ 	.short	(.L_12 - .L_11)
.L_11:
        /*000c*/ 	.word	0x00000000
        /*0010*/ 	.short	0x0004
        /*0012*/ 	.short	0x0018
        /*0014*/ 	.byte	0x00, 0xf0, 0x11, 0x00


	//----- nvinfo : EIATTR_KPARAM_INFO
	.align		4
.L_12:
        /*0018*/ 	.byte	0x04, 0x17
        /*001a*/ 	.short	(.L_14 - .L_13)
.L_13:
        /*001c*/ 	.word	0x00000000
        /*0020*/ 	.short	0x0003
        /*0022*/ 	.short	0x0014
        /*0024*/ 	.byte	0x00, 0xf0, 0x11, 0x00


	//----- nvinfo : EIATTR_KPARAM_INFO
	.align		4
.L_14:
        /*0028*/ 	.byte	0x04, 0x17
        /*002a*/ 	.short	(.L_16 - .L_15)
.L_15:
        /*002c*/ 	.word	0x00000000
        /*0030*/ 	.short	0x0002
        /*0032*/ 	.short	0x0010
        /*0034*/ 	.byte	0x00, 0xf0, 0x11, 0x00


	//----- nvinfo : EIATTR_KPARAM_INFO
	.align		4
.L_16:
        /*0038*/ 	.byte	0x04, 0x17
        /*003a*/ 	.short	(.L_18 - .L_17)
.L_17:
        /*003c*/ 	.word	0x00000000
        /*0040*/ 	.short	0x0001
        /*0042*/ 	.short	0x0008
        /*0044*/ 	.byte	0x00, 0xf5, 0x21, 0x00


	//----- nvinfo : EIATTR_KPARAM_INFO
	.align		4
.L_18:
        /*0048*/ 	.byte	0x04, 0x17
        /*004a*/ 	.short	(.L_20 - .L_19)
.L_19:
        /*004c*/ 	.word	0x00000000
        /*0050*/ 	.short	0x0000
        /*0052*/ 	.short	0x0000
        /*0054*/ 	.byte	0x00, 0xf5, 0x21, 0x00


	//----- nvinfo : EIATTR_SPARSE_MMA_MASK
	.align		4
.L_20:
        /*0058*/ 	.byte	0x03, 0x50
        /*005a*/ 	.short	0x0000


	//----- nvinfo : EIATTR_MAXREG_COUNT
	.align		4
        /*005c*/ 	.byte	0x03, 0x1b
        /*005e*/ 	.short	0x00ff


	//----- nvinfo : EIATTR_EXTERNS
	.align		4
        /*0060*/ 	.byte	0x04, 0x0f
        /*0062*/ 	.short	(.L_22 - .L_21)


	//   ....[0]....
	.align		4
.L_21:
        /*0064*/ 	.word	index@(__assertfail)


	//----- nvinfo : EIATTR_MERCURY_ISA_VERSION
	.align		4
.L_22:
        /*0068*/ 	.byte	0x03, 0x5f
        /*006a*/ 	.short	0x0101


	//----- nvinfo : EIATTR_VRC_CTA_INIT_COUNT
	.align		4
        /*006c*/ 	.byte	0x02, 0x4a
	.zero		1
	.zero		1


	//----- nvinfo : EIATTR_SYSCALL_OFFSETS
	.align		4
        /*0070*/ 	.byte	0x04, 0x46
        /*0072*/ 	.short	(.L_24 - .L_23)


	//   ....[0]....
.L_23:
        /*0074*/ 	.word	0x00000170


	//----- nvinfo : EIATTR_EXIT_INSTR_OFFSETS
	.align		4
.L_24:
        /*0078*/ 	.byte	0x04, 0x1c
        /*007a*/ 	.short	(.L_26 - .L_25)


	//   ....[0]....
.L_25:
        /*007c*/ 	.word	0x00000230


	//   ....[1]....
        /*0080*/ 	.word	0x00000260


	//   ....[2]....
        /*0084*/ 	.word	0x00002ad0


	//----- nvinfo : EIATTR_CRS_STACK_SIZE
	.align		4
.L_26:
        /*0088*/ 	.byte	0x04, 0x1e
        /*008a*/ 	.short	(.L_28 - .L_27)
.L_27:
        /*008c*/ 	.word	0x00000000


	//----- nvinfo : EIATTR_CBANK_PARAM_SIZE
	.align		4
.L_28:
        /*0090*/ 	.byte	0x03, 0x19
        /*0092*/ 	.short	0x001c


	//----- nvinfo : EIATTR_PARAM_CBANK
	.align		4
        /*0094*/ 	.byte	0x04, 0x0a
        /*0096*/ 	.short	(.L_30 - .L_29)
	.align		4
.L_29:
        /*0098*/ 	.word	index@(.nv.constant0._Z13gaussian_blurPKhPhiii)
        /*009c*/ 	.short	0x0380
        /*009e*/ 	.short	0x001c


	//----- nvinfo : EIATTR_SW_WAR
	.align		4
.L_30:
        /*00a0*/ 	.byte	0x04, 0x36
        /*00a2*/ 	.short	(.L_32 - .L_31)
.L_31:
        /*00a4*/ 	.word	0x00000008
.L_32:


//--------------------- .nv.callgraph             --------------------------
	.section	.nv.callgraph,"",@"SHT_CUDA_CALLGRAPH"
	.align	4
	.sectionentsize	8
	.align		4
        /*0000*/ 	.word	0x00000000
	.align		4
        /*0004*/ 	.word	0xffffffff
	.align		4
        /*0008*/ 	.word	index@(_Z13gaussian_blurPKhPhiii)
	.align		4
        /*000c*/ 	.word	index@(__assertfail)
	.align		4
        /*0010*/ 	.word	0x00000000
	.align		4
        /*0014*/ 	.word	0xfffffffe
	.align		4
        /*0018*/ 	.word	0x00000000
	.align		4
        /*001c*/ 	.word	0xfffffffd
	.align		4
        /*0020*/ 	.word	0x00000000
	.align		4
        /*0024*/ 	.word	0xfffffffc


//--------------------- .nv.constant4             --------------------------
	.section	.nv.constant4,"a",@progbits
	.align	8
	.align		8
.nv.constant4:
        /*0000*/ 	.dword	__assertfail
	.align		8
        /*0008*/ 	.dword	__unnamed_1
	.align		8
        /*0010*/ 	.dword	$str
	.align		8
        /*0018*/ 	.dword	$str$1


//--------------------- .text._Z13gaussian_blurPKhPhiii --------------------------
	.section	.text._Z13gaussian_blurPKhPhiii,"ax",@progbits
	.align	128
        .global         _Z13gaussian_blurPKhPhiii
        .type           _Z13gaussian_blurPKhPhiii,@function
        .size           _Z13gaussian_blurPKhPhiii,(.L_x_3 - _Z13gaussian_blurPKhPhiii)
        .other          _Z13gaussian_blurPKhPhiii,@"STO_CUDA_ENTRY STV_DEFAULT"
_Z13gaussian_blurPKhPhiii:
.text._Z13gaussian_blurPKhPhiii:
[----:B------:R-:W0:Y:S01]  /*0000*/  LDC R1, c[0x0][0x37c] ;  /* 0x0000df00ff017b82 */ /* 0x000e220000000800 */
[----:B------:R-:W1:Y:S01]  /*0010*/  LDCU UR4, c[0x0][0x398] ;  /* 0x00007300ff0477ac */ /* 0x000e620008000800 */
[----:B------:R-:W2:Y:S01]  /*0020*/  LDCU UR38, c[0x0][0x398] ;  /* 0x00007300ff2677ac */ /* 0x000ea20008000800 */
[----:B------:R-:W3:Y:S01]  /*0030*/  LDCU UR39, c[0x0][0x390] ;  /* 0x00007200ff2777ac */ /* 0x000ee20008000800 */
[----:B------:R-:W4:Y:S01]  /*0040*/  LDCU UR40, c[0x0][0x394] ;  /* 0x00007280ff2877ac */ /* 0x000f220008000800 */
[----:B------:R-:W0:Y:S01]  /*0050*/  LDCU.64 UR36, c[0x0][0x388] ;  /* 0x00007100ff2477ac */ /* 0x000e220008000a00 */
[----:B-1----:R-:W-:-:S09]  /*0060*/  UISETP.NE.AND UP0, UPT, UR4, 0x3, UPT ;  /* 0x000000030400788c */ /* 0x002fd2000bf05270 */
[----:B--234-:R-:W-:Y:S05]  /*0070*/  BRA.U !UP0, `(.L_x_0) ;  /* 0x0000000108407547 */ /* 0x01cfea000b800000 */
[----:B------:R-:W-:Y:S01]  /*0080*/  MOV R0, 0x0 ;  /* 0x0000000000007802 */ /* 0x000fe20000000f00 */
[----:B------:R-:W1:Y:S01]  /*0090*/  LDCU.64 UR4, c[0x4][0x10] ;  /* 0x01000200ff0477ac */ /* 0x000e620008000a00 */
[----:B------:R-:W-:Y:S02]  /*00a0*/  IMAD.MOV.U32 R8, RZ, RZ, 0x5a ;  /* 0x0000005aff087424 */ /* 0x000fe400078e00ff */
[----:B------:R2:W3:Y:S01]  /*00b0*/  LDC.64 R2, c[0x4][R0] ;  /* 0x0100000000027b82 */ /* 0x0004e20000000a00 */
[----:B------:R-:W4:Y:S01]  /*00c0*/  LDCU.64 UR6, c[0x4][0x18] ;  /* 0x01000300ff0677ac */ /* 0x000f220008000a00 */
[----:B------:R-:W-:Y:S02]  /*00d0*/  IMAD.MOV.U32 R12, RZ, RZ, 0x1 ;  /* 0x00000001ff0c7424 */ /* 0x000fe400078e00ff */
[----:B------:R-:W-:Y:S01]  /*00e0*/  IMAD.MOV.U32 R13, RZ, RZ, RZ ;  /* 0x000000ffff0d7224 */ /* 0x000fe200078e00ff */
[----:B------:R-:W5:Y:S01]  /*00f0*/  LDCU.64 UR8, c[0x4][0x8] ;  /* 0x01000100ff0877ac */ /* 0x000f620008000a00 */
[----:B-1----:R-:W-:-:S02]  /*0100*/  IMAD.U32 R4, RZ, RZ, UR4 ;  /* 0x00000004ff047e24 */ /* 0x002fc4000f8e00ff */
[----:B------:R-:W-:Y:S02]  /*0110*/  IMAD.U32 R5, RZ, RZ, UR5 ;  /* 0x00000005ff057e24 */ /* 0x000fe4000f8e00ff */
[----:B----4-:R-:W-:Y:S02]  /*0120*/  IMAD.U32 R6, RZ, RZ, UR6 ;  /* 0x00000006ff067e24 */ /* 0x010fe4000f8e00ff */
[----:B------:R-:W-:Y:S02]  /*0130*/  IMAD.U32 R7, RZ, RZ, UR7 ;  /* 0x00000007ff077e24 */ /* 0x000fe4000f8e00ff */
[----:B-----5:R-:W-:Y:S02]  /*0140*/  IMAD.U32 R10, RZ, RZ, UR8 ;  /* 0x00000008ff0a7e24 */ /* 0x020fe4000f8e00ff */
[----:B--2---:R-:W-:-:S07]  /*0150*/  IMAD.U32 R11, RZ, RZ, UR9 ;  /* 0x00000009ff0b7e24 */ /* 0x004fce000f8e00ff */
[----:B------:R-:W-:-:S07]  /*0160*/  LEPC R20, `(.L_x_0) ;  /* 0x000000001014794e */ /* 0x000fce0000000000 */
[----:B0--3--:R-:W-:Y:S05]  /*0170*/  CALL.ABS.NOINC R2 ;  /* 0x0000000002007343 */ /* 0x009fea0003c00000 */
.L_x_0:
[----:B------:R-:W1:Y:S01]  /*0180*/  S2R R2, SR_TID.Y ;  /* 0x0000000000027919 */ /* 0x000e620000002200 */
[----:B------:R-:W2:Y:S01]  /*0190*/  LDC R0, c[0x0][0x360] ;  /* 0x0000d800ff007b82 */ /* 0x000ea20000000800 */
[----:B------:R-:W2:Y:S07]  /*01a0*/  S2R R3, SR_TID.X ;  /* 0x0000000000037919 */ /* 0x000eae0000002100 */
[----:B------:R-:W1:Y:S08]  /*01b0*/  S2UR UR5, SR_CTAID.Y ;  /* 0x00000000000579c3 */ /* 0x000e700000002600 */
[----:B------:R-:W1:Y:S08]  /*01c0*/  LDC R13, c[0x0][0x364] ;  /* 0x0000d900ff0d7b82 */ /* 0x000e700000000800 */
[----:B------:R-:W2:Y:S08]  /*01d0*/  S2UR UR4, SR_CTAID.X ;  /* 0x00000000000479c3 */ /* 0x000eb00000002500 */
[----:B------:R-:W3:Y:S01]  /*01e0*/  LDC.64 R10, c[0x0][0x390] ;  /* 0x0000e400ff0a7b82 */ /* 0x000ee20000000a00 */
[----:B-1----:R-:W-:-:S02]  /*01f0*/  IMAD R13, R13, UR5, R2 ;  /* 0x000000050d0d7c24 */ /* 0x002fc4000f8e0202 */
[----:B--2---:R-:W-:-:S03]  /*0200*/  IMAD R0, R0, UR4, R3 ;  /* 0x0000000400007c24 */ /* 0x004fc6000f8e0203 */
[----:B---3--:R-:W-:-:S04]  /*0210*/  ISETP.GE.U32.AND P0, PT, R13, R10, PT ;  /* 0x0000000a0d00720c */ /* 0x008fc80003f06070 */
[----:B------:R-:W-:-:S13]  /*0220*/  ISETP.GE.U32.OR P0, PT, R0, R11, P0 ;  /* 0x0000000b0000720c */ /* 0x000fda0000706470 */
[----:B0-----:R-:W-:Y:S05]  /*0230*/  @P0 EXIT ;  /* 0x000000000000094d */ /* 0x001fea0003800000 */
[----:B------:R-:W0:Y:S02]  /*0240*/  LDC R2, c[0x0][0x398] ;  /* 0x0000e600ff027b82 */ /* 0x000e240000000800 */
[----:B0-----:R-:W-:-:S13]  /*0250*/  ISETP.GE.AND P0, PT, R2, 0x1, PT ;  /* 0x000000010200780c */ /* 0x001fda0003f06270 */
[----:B------:R-:W-:Y:S05]  /*0260*/  @!P0 EXIT ;  /* 0x000000000000894d */ /* 0x000fea0003800000 */
[----:B------:R-:W0:Y:S01]  /*0270*/  LDC.64 R18, c[0x0][0x358] ;  /* 0x0000d600ff127b82 */ /* 0x000e220000000a00 */
[----:B------:R-:W-:Y:S02]  /*0280*/  VIADD R2, R0, 0xfffffffd ;  /* 0xfffffffd00027836 */ /* 0x000fe40000000000 */
[C---:B------:R-:W-:Y:S02]  /*0290*/  VIADD R5, R13.reuse, 0x1 ;  /* 0x000000010d057836 */ /* 0x040fe40000000000 */
[C---:B------:R-:W-:Y:S01]  /*02a0*/  VIADD R3, R13.reuse, 0xfffffffd ;  /* 0xfffffffd0d037836 */ /* 0x040fe20000000000 */
[-C--:B------:R-:W-:Y:S01]  /*02b0*/  ISETP.GE.U32.AND P0, PT, R2, R11.reuse, PT ;  /* 0x0000000b0200720c */ /* 0x080fe20003f06070 */
[----:B------:R-:W-:Y:S01]  /*02c0*/  VIADD R2, R13, 0xffffffff ;  /* 0xffffffff0d027836 */ /* 0x000fe20000000000 */
[-C--:B------:R-:W-:Y:S01]  /*02d0*/  ISETP.GE.U32.AND P1, PT, R5, R10.reuse, PT ;  /* 0x0000000a0500720c */ /* 0x080fe20003f26070 */
[C---:B------:R-:W-:Y:S01]  /*02e0*/  VIADD R6, R13.reuse, 0xfffffffe ;  /* 0xfffffffe0d067836 */ /* 0x040fe20000000000 */
[----:B------:R-:W-:Y:S01]  /*02f0*/  P2R R4, PR, RZ, 0x1 ;  /* 0x00000001ff047803 */ /* 0x000fe20000000000 */
[-CC-:B------:R-:W-:Y:S01]  /*0300*/  IMAD R8, R13, R11.reuse, R0.reuse ;  /* 0x0000000b0d087224 */ /* 0x180fe200078e0200 */
[----:B------:R-:W-:Y:S01]  /*0310*/  ISETP.GE.U32.OR P0, PT, R3, R10, P0 ;  /* 0x0000000a0300720c */ /* 0x000fe20000706470 */
[C---:B------:R-:W-:Y:S01]  /*0320*/  VIADD R9, R13.reuse, 0x2 ;  /* 0x000000020d097836 */ /* 0x040fe20000000000 */
[----:B------:R-:W-:Y:S01]  /*0330*/  P2R R5, PR, RZ, 0x2 ;  /* 0x00000002ff057803 */ /* 0x000fe20000000000 */
[----:B------:R-:W-:Y:S01]  /*0340*/  VIADD R10, R13, 0x3 ;  /* 0x000000030d0a7836 */ /* 0x000fe20000000000 */
[----:B------:R-:W-:Y:S01]  /*0350*/  P2R R7, PR, RZ, 0x1 ;  /* 0x00000001ff077803 */ /* 0x000fe20000000000 */
[----:B------:R-:W-:-:S02]  /*0360*/  IMAD R14, R2, R11, R0 ;  /* 0x0000000b020e7224 */ /* 0x000fc400078e0200 */
[-CC-:B------:R-:W-:Y:S02]  /*0370*/  IMAD R15, R6, R11.reuse, R0.reuse ;  /* 0x0000000b060f7224 */ /* 0x180fe400078e0200 */
[----:B------:R-:W-:Y:S02]  /*0380*/  VIADD R12, R8, 0xfffffffd ;  /* 0xfffffffd080c7836 */ /* 0x000fe40000000000 */
[-CC-:B------:R-:W-:Y:S02]  /*0390*/  IMAD R16, R3, R11.reuse, R0.reuse ;  /* 0x0000000b03107224 */ /* 0x180fe400078e0200 */
[-CC-:B------:R-:W-:Y:S02]  /*03a0*/  IMAD R17, R10, R11.reuse, R0.reuse ;  /* 0x0000000b0a117224 */ /* 0x180fe400078e0200 */
[----:B------:R-:W-:Y:S02]  /*03b0*/  IMAD R13, R9, R11, R0 ;  /* 0x0000000b090d7224 */ /* 0x000fe400078e0200 */
[----:B------:R-:W-:-:S02]  /*03c0*/  IMAD.IADD R11, R12, 0x1, R11 ;  /* 0x000000010c0b7824 */ /* 0x000fc400078e020b */
[----:B------:R-:W-:Y:S02]  /*03d0*/  IMAD.MOV.U32 R30, RZ, RZ, RZ ;  /* 0x000000ffff1e7224 */ /* 0x000fe400078e00ff */
[----:B------:R-:W-:Y:S02]  /*03e0*/  VIADD R14, R14, 0xfffffffd ;  /* 0xfffffffd0e0e7836 */ /* 0x000fe40000000000 */
[----:B------:R-:W-:Y:S02]  /*03f0*/  VIADD R15, R15, 0xfffffffd ;  /* 0xfffffffd0f0f7836 */ /* 0x000fe40000000000 */
[----:B------:R-:W-:Y:S02]  /*0400*/  VIADD R16, R16, 0xfffffffd ;  /* 0xfffffffd10107836 */ /* 0x000fe40000000000 */
[----:B------:R-:W-:Y:S02]  /*0410*/  VIADD R17, R17, 0xfffffffd ;  /* 0xfffffffd11117836 */ /* 0x000fe40000000000 */
[----:B------:R-:W-:-:S07]  /*0420*/  VIADD R13, R13, 0xfffffffd ;  /* 0xfffffffd0d0d7836 */ /* 0x000fce0000000000 */
.L_x_1:
[----:B------:R-:W-:Y:S01]  /*0430*/  ISETP.NE.AND P2, PT, R7, RZ, PT ;  /* 0x000000ff0700720c */ /* 0x000fe20003f45270 */
[--C-:B------:R-:W-:Y:S01]  /*0440*/  IMAD R39, R16, UR38, R30.reuse ;  /* 0x0000002610277c24 */ /* 0x100fe2000f8e021e */
[----:B------:R-:W-:Y:S01]  /*0450*/  ISETP.NE.AND P3, PT, R4, RZ, PT ;  /* 0x000000ff0400720c */ /* 0x000fe20003f65270 */
[--C-:B------:R-:W-:Y:S01]  /*0460*/  IMAD R31, R15, UR38, R30.reuse ;  /* 0x000000260f1f7c24 */ /* 0x100fe2000f8e021e */
[----:B------:R-:W-:Y:S01]  /*0470*/  ISETP.NE.AND P1, PT, R5, RZ, PT ;  /* 0x000000ff0500720c */ /* 0x000fe20003f25270 */
[--C-:B------:R-:W-:Y:S01]  /*0480*/  IMAD R33, R14, UR38, R30.reuse ;  /* 0x000000260e217c24 */ /* 0x100fe2000f8e021e */
[----:B------:R-:W-:Y:S01]  /*0490*/  ISETP.GE.U32.OR P4, PT, R6, UR39, P3 ;  /* 0x0000002706007c0c */ /* 0x000fe20009f86470 */
[--C-:B------:R-:W-:Y:S01]  /*04a0*/  IMAD R35, R12, UR38, R30.reuse ;  /* 0x000000260c237c24 */ /* 0x100fe2000f8e021e */
[----:B------:R-:W-:Y:S01]  /*04b0*/  ISETP.GE.U32.OR P6, PT, R2, UR39, P3 ;  /* 0x0000002702007c0c */ /* 0x000fe20009fc6470 */
[----:B------:R-:W-:Y:S01]  /*04c0*/  IMAD R37, R11, UR38, R30 ;  /* 0x000000260b257c24 */ /* 0x000fe2000f8e021e */
[----:B------:R-:W-:-:S03]  /*04d0*/  PLOP3.LUT P0, PT, PT, PT, PT, 0x8, 0x80 ;  /* 0x000000000080781c */ /* 0x000fc60003f0e170 */
[----:B-1----:R-:W1:Y:S01]  /*04e0*/  @!P2 LDC.64 R20, c[0x0][0x380] ;  /* 0x0000e000ff14ab82 */ /* 0x002e620000000a00 */
[----:B0-----:R-:W-:Y:S02]  /*04f0*/  @!P2 R2UR UR4, R18 ;  /* 0x000000001204a2ca */ /* 0x001fe400000e0000 */
[----:B------:R-:W-:Y:S02]  /*0500*/  @!P3 PLOP3.LUT P0, PT, P1, PT, PT, 0x8, 0x80 ;  /* 0x000000000080b81c */ /* 0x000fe40000f0e170 */
[----:B------:R-:W-:-:S03]  /*0510*/  @!P2 R2UR UR5, R19 ;  /* 0x000000001305a2ca */ /* 0x000fc600000e0000 */
[----:B------:R-:W0:Y:S08]  /*0520*/  @!P4 LDC.64 R22, c[0x0][0x380] ;  /* 0x0000e000ff16cb82 */ /* 0x000e300000000a00 */
[----:B------:R-:W2:Y:S08]  /*0530*/  @!P6 LDC.64 R24, c[0x0][0x380] ;  /* 0x0000e000ff18eb82 */ /* 0x000eb00000000a00 */
[----:B------:R-:W3:Y:S01]  /*0540*/  @!P3 LDC.64 R26, c[0x0][0x380] ;  /* 0x0000e000ff1abb82 */ /* 0x000ee20000000a00 */
[----:B-1----:R-:W-:Y:S01]  /*0550*/  @!P2 IADD3 R44, P1, PT, R39, R20, RZ ;  /* 0x00000014272ca210 */ /* 0x002fe20007f3e0ff */
[----:B------:R-:W-:-:S04]  /*0560*/  IMAD.MOV.U32 R20, RZ, RZ, RZ ;  /* 0x000000ffff147224 */ /* 0x000fc800078e00ff */
[----:B------:R-:W-:Y:S02]  /*0570*/  @!P2 IMAD.X R45, RZ, RZ, R21, P1 ;  /* 0x000000ffff2da224 */ /* 0x000fe400008e0615 */
[----:B------:R-:W1:Y:S01]  /*0580*/  @P0 LDC.64 R28, c[0x0][0x380] ;  /* 0x0000e000ff1c0b82 */ /* 0x000e620000000a00 */
[----:B0-----:R-:W-:Y:S02]  /*0590*/  @!P4 IADD3 R46, P1, PT, R31, R22, RZ ;  /* 0x000000161f2ec210 */ /* 0x001fe40007f3e0ff */
[----:B------:R-:W4:Y:S03]  /*05a0*/  @!P2 LDG.E.U8 R20, desc[UR4][R44.64] ;  /* 0x000000042c14a981 */ /* 0x000f26000c1e1100 */
[----:B------:R-:W-:Y:S01]  /*05b0*/  @!P4 IMAD.X R47, RZ, RZ, R23, P1 ;  /* 0x000000ffff2fc224 */ /* 0x000fe200008e0617 */
[----:B--2---:R-:W-:Y:S02]  /*05c0*/  @!P6 IADD3 R50, P1, PT, R33, R24, RZ ;  /* 0x000000182132e210 */ /* 0x004fe40007f3e0ff */
[----:B------:R-:W-:-:S02]  /*05d0*/  @!P4 R2UR UR4, R18 ;  /* 0x000000001204c2ca */ /* 0x000fc400000e0000 */
[----:B------:R-:W-:Y:S01]  /*05e0*/  @!P4 R2UR UR5, R19 ;  /* 0x000000001305c2ca */ /* 0x000fe200000e0000 */
[----:B------:R-:W-:Y:S01]  /*05f0*/  @!P6 IMAD.X R51, RZ, RZ, R25, P1 ;  /* 0x000000ffff33e224 */ /* 0x000fe200008e0619 */
[----:B---3--:R-:W-:-:S05]  /*0600*/  @!P3 IADD3 R42, P1, PT, R35, R26, RZ ;  /* 0x0000001a232ab210 */ /* 0x008fca0007f3e0ff */
[----:B------:R-:W-:Y:S01]  /*0610*/  @!P3 IMAD.X R43, RZ, RZ, R27, P1 ;  /* 0x000000ffff2bb224 */ /* 0x000fe200008e061b */
[----:B-1----:R-:W-:-:S05]  /*0620*/  @P0 IADD3 R28, P1, PT, R37, R28, RZ ;  /* 0x0000001c251c0210 */ /* 0x002fca0007f3e0ff */
[----:B------:R-:W4:Y:S01]  /*0630*/  @!P4 LDG.E.U8 R47, desc[UR4][R46.64] ;  /* 0x000000042e2fc981 */ /* 0x000f22000c1e1100 */
[C---:B------:R-:W-:Y:S01]  /*0640*/  @!P6 R2UR UR6, R18.reuse ;  /* 0x000000001206e2ca */ /* 0x040fe200000e0000 */
[----:B------:R-:W-:Y:S01]  /*0650*/  @P0 IMAD.X R29, RZ, RZ, R29, P1 ;  /* 0x000000ffff1d0224 */ /* 0x000fe200008e061d */
[----:B------:R-:W-:Y:S02]  /*0660*/  ISETP.GE.U32.OR P1, PT, R9, UR39, P3 ;  /* 0x0000002709007c0c */ /* 0x000fe40009f26470 */
[C---:B------:R-:W-:Y:S02]  /*0670*/  @!P6 R2UR UR7, R19.reuse ;  /* 0x000000001307e2ca */ /* 0x040fe400000e0000 */
[----:B------:R-:W-:Y:S02]  /*0680*/  @!P3 R2UR UR4, R18 ;  /* 0x000000001204b2ca */ /* 0x000fe400000e0000 */
[----:B------:R-:W-:-:S07]  /*0690*/  @!P3 R2UR UR5, R19 ;  /* 0x000000001305b2ca */ /* 0x000fce00000e0000 */
[----:B------:R-:W0:Y:S02]  /*06a0*/  @!P1 LDC.64 R22, c[0x0][0x380] ;  /* 0x0000e000ff169b82 */ /* 0x000e240000000a00 */
[----:B------:R-:W2:Y:S04]  /*06b0*/  @!P6 LDG.E.U8 R21, desc[UR6][R50.64] ;  /* 0x000000063215e981 */ /* 0x000ea8000c1e1100 */
[----:B------:R-:W3:Y:S01]  /*06c0*/  @!P3 LDG.E.U8 R45, desc[UR4][R42.64] ;  /* 0x000000042a2db981 */ /* 0x000ee2000c1e1100 */
[----:B------:R-:W-:Y:S01]  /*06d0*/  IMAD R25, R13, UR38, R30 ;  /* 0x000000260d197c24 */ /* 0x000fe2000f8e021e */
[----:B------:R-:W-:Y:S02]  /*06e0*/  @P0 R2UR UR4, R18 ;  /* 0x00000000120402ca */ /* 0x000fe400000e0000 */
[----:B------:R-:W-:-:S13]  /*06f0*/  @P0 R2UR UR5, R19 ;  /* 0x00000000130502ca */ /* 0x000fda00000e0000 */
[----:B------:R1:W5:Y:S01]  /*0700*/  @P0 LDG.E.U8 R32, desc[UR4][R28.64] ;  /* 0x000000041c200981 */ /* 0x000362000c1e1100 */
[----:B0-----:R-:W-:-:S05]  /*0710*/  @!P1 IADD3 R40, P2, PT, R25, R22, RZ ;  /* 0x0000001619289210 */ /* 0x001fca0007f5e0ff */
[----:B------:R-:W-:Y:S01]  /*0720*/  @!P1 IMAD.X R41, RZ, RZ, R23, P2 ;  /* 0x000000ffff299224 */ /* 0x000fe200010e0617 */
[----:B------:R-:W-:-:S13]  /*0730*/  ISETP.GE.U32.OR P2, PT, R10, UR39, P3 ;  /* 0x000000270a007c0c */ /* 0x000fda0009f46470 */
[----:B------:R-:W0:Y:S01]  /*0740*/  @!P2 LDC.64 R22, c[0x0][0x380] ;  /* 0x0000e000ff16ab82 */ /* 0x000e220000000a00 */
[----:B------:R-:W-:Y:S01]  /*0750*/  IMAD R27, R17, UR38, R30 ;  /* 0x00000026111b7c24 */ /* 0x000fe2000f8e021e */
[----:B------:R-:W-:Y:S02]  /*0760*/  @!P1 R2UR UR6, R18 ;  /* 0x00000000120692ca */ /* 0x000fe400000e0000 */
[----:B------:R-:W-:-:S13]  /*0770*/  @!P1 R2UR UR7, R19 ;  /* 0x00000000130792ca */ /* 0x000fda00000e0000 */
[----:B------:R-:W5:Y:S01]  /*0780*/  @!P1 LDG.E.U8 R41, desc[UR6][R40.64] ;  /* 0x0000000628299981 */ /* 0x000f62000c1e1100 */
[----:B0-----:R-:W-:Y:S01]  /*0790*/  @!P2 IADD3 R48, P3, PT, R27, R22, RZ ;  /* 0x000000161b30a210 */ /* 0x001fe20007f7e0ff */
[----:B------:R-:W-:-:S04]  /*07a0*/  VIADD R22, R0, 0xfffffffe ;  /* 0xfffffffe00167836 */ /* 0x000fc80000000000 */
[----:B------:R-:W-:Y:S01]  /*07b0*/  @!P2 IMAD.X R49, RZ, RZ, R23, P3 ;  /* 0x000000ffff31a224 */ /* 0x000fe200018e0617 */
[----:B------:R-:W-:-:S04]  /*07c0*/  ISETP.GE.U32.AND P3, PT, R22, UR40, PT ;  /* 0x0000002816007c0c */ /* 0x000fc8000bf66070 */
[----:B------:R-:W-:Y:S02]  /*07d0*/  ISETP.GE.U32.OR P5, PT, R3, UR39, P3 ;  /* 0x0000002703007c0c */ /* 0x000fe40009fa6470 */
[----:B------:R-:W-:Y:S02]  /*07e0*/  @!P2 R2UR UR4, R18 ;  /* 0x000000001204a2ca */ /* 0x000fe400000e0000 */
[----:B------:R-:W-:-:S09]  /*07f0*/  @!P2 R2UR UR5, R19 ;  /* 0x000000001305a2ca */ /* 0x000fd200000e0000 */
[----:B------:R-:W0:Y:S01]  /*0800*/  @!P5 LDC.64 R22, c[0x0][0x380] ;  /* 0x0000e000ff16db82 */ /* 0x000e220000000a00 */
[----:B-1----:R-:W-:Y:S01]  /*0810*/  VIADD R29, R39, UR38 ;  /* 0x00000026271d7c36 */ /* 0x002fe20008000000 */
[----:B------:R-:W-:Y:S02]  /*0820*/  P2R R26, PR, RZ, 0x40 ;  /* 0x00000040ff1a7803 */ /* 0x000fe40000000000 */
[----:B------:R1:W5:Y:S01]  /*0830*/  @!P2 LDG.E.U8 R28, desc[UR4][R48.64] ;  /* 0x00000004301ca981 */ /* 0x000362000c1e1100 */
[----:B------:R-:W-:Y:S02]  /*0840*/  @!P5 R2UR UR4, R18 ;  /* 0x000000001204d2ca */ /* 0x000fe400000e0000 */
[----:B------:R-:W-:Y:S02]  /*0850*/  @!P5 R2UR UR5, R19 ;  /* 0x000000001305d2ca */ /* 0x000fe400000e0000 */
[----:B------:R-:W-:Y:S02]  /*0860*/  P2R R34, PR, RZ, 0x1 ;  /* 0x00000001ff227803 */ /* 0x000fe40000000000 */
[----:B------:R-:W-:-:S02]  /*0870*/  ISETP.NE.AND P0, PT, R7, RZ, PT ;  /* 0x000000ff0700720c */ /* 0x000fc40003f05270 */
[----:B0-----:R-:W-:-:S05]  /*0880*/  @!P5 IADD3 R42, P6, PT, R29, R22, RZ ;  /* 0x000000161d2ad210 */ /* 0x001fca0007fde0ff */
[----:B------:R-:W-:Y:S01]  /*0890*/  @!P5 IMAD.X R43, RZ, RZ, R23, P6 ;  /* 0x000000ffff2bd224 */ /* 0x000fe200030e0617 */
[----:B------:R-:W-:Y:S02]  /*08a0*/  P2R R36, PR, RZ, 0x1 ;  /* 0x00000001ff247803 */ /* 0x000fe40000000000 */
[----:B------:R-:W-:-:S03]  /*08b0*/  ISETP.GE.U32.OR P0, PT, R6, UR39, P3 ;  /* 0x0000002706007c0c */ /* 0x000fc60009f06470 */
[----:B------:R0:W5:Y:S10]  /*08c0*/  @!P5 LDG.E.U8 R43, desc[UR4][R42.64] ;  /* 0x000000042a2bd981 */ /* 0x000174000c1e1100 */
[----:B------:R-:W1:Y:S01]  /*08d0*/  @!P0 LDC.64 R22, c[0x0][0x380] ;  /* 0x0000e000ff168b82 */ /* 0x000e620000000a00 */
[----:B------:R-:W-:Y:S01]  /*08e0*/  VIADD R31, R31, UR38 ;  /* 0x000000261f1f7c36 */ /* 0x000fe20008000000 */
[----:B------:R-:W-:-:S02]  /*08f0*/  @!P0 R2UR UR4, R18 ;  /* 0x00000000120482ca */ /* 0x000fc400000e0000 */
[----:B------:R-:W-:Y:S02]  /*0900*/  @!P0 R2UR UR5, R19 ;  /* 0x00000000130582ca */ /* 0x000fe400000e0000 */
[----:B-1----:R-:W-:-:S05]  /*0910*/  @!P0 IADD3 R38, P6, PT, R31, R22, RZ ;  /* 0x000000161f268210 */ /* 0x002fca0007fde0ff */
[----:B------:R-:W-:-:S06]  /*0920*/  @!P0 IMAD.X R39, RZ, RZ, R23, P6 ;  /* 0x000000ffff278224 */ /* 0x000fcc00030e0617 */
[----:B------:R-:W5:Y:S01]  /*0930*/  @!P0 LDG.E.U8 R39, desc[UR4][R38.64] ;  /* 0x0000000426278981 */ /* 0x000f62000c1e1100 */
[----:B------:R-:W-:-:S13]  /*0940*/  ISETP.GE.U32.OR P0, PT, R2, UR39, P3 ;  /* 0x0000002702007c0c */ /* 0x000fda0009f06470 */
[----:B------:R-:W1:Y:S01]  /*0950*/  @!P0 LDC.64 R22, c[0x0][0x380] ;  /* 0x0000e000ff168b82 */ /* 0x000e620000000a00 */
[----:B------:R-:W-:Y:S01]  /*0960*/  VIADD R33, R33, UR38 ;  /* 0x0000002621217c36 */ /* 0x000fe20008000000 */
[----:B------:R-:W-:-:S04]  /*0970*/  P2R R24, PR, RZ, 0x20 ;  /* 0x00000020ff187803 */ /* 0x000fc80000000000 */
[----:B-1----:R-:W-:Y:S02]  /*0980*/  @!P0 IADD3 R46, P6, PT, R33, R22, RZ ;  /* 0x00000016212e8210 */ /* 0x002fe40007fde0ff */
[----:B------:R-:W-:Y:S01]  /*0990*/  ISETP.NE.AND P5, PT, R4, RZ, PT ;  /* 0x000000ff0400720c */ /* 0x000fe20003fa5270 */
[----:B------:R-:W-:Y:S02]  /*09a0*/  VIADD R35, R35, UR38 ;  /* 0x0000002623237c36 */ /* 0x000fe40008000000 */
[----:B------:R-:W-:Y:S02]  /*09b0*/  VIADD R37, R37, UR38 ;  /* 0x0000002625257c36 */ /* 0x000fe40008000000 */
[----:B----4-:R-:W-:Y:S02]  /*09c0*/  @!P4 IMAD.IADD R20, R20, 0x1, R47 ;  /* 0x000000011414c824 */ /* 0x010fe400078e022f */
[----:B------:R-:W-:Y:S02]  /*09d0*/  @!P0 IMAD.X R47, RZ, RZ, R23, P6 ;  /* 0x000000ffff2f8224 */ /* 0x000fe400030e0617 */
[----:B------:R-:W1:Y:S01]  /*09e0*/  @!P3 LDC.64 R22, c[0x0][0x380] ;  /* 0x0000e000ff16bb82 */ /* 0x000e620000000a00 */
[----:B------:R-:W-:-:S02]  /*09f0*/  ISETP.NE.AND P6, PT, R26, RZ, PT ;  /* 0x000000ff1a00720c */ /* 0x000fc40003fc5270 */
[----:B------:R-:W-:-:S11]  /*0a00*/  ISETP.NE.AND P0, PT, R36, RZ, PT ;  /* 0x000000ff2400720c */ /* 0x000fd60003f05270 */
[----:B--2---:R-:W-:Y:S02]  /*0a10*/  @!P6 IMAD.IADD R20, R20, 0x1, R21 ;  /* 0x000000011414e824 */ /* 0x004fe400078e0215 */
[----:B------:R-:W-:Y:S02]  /*0a20*/  IMAD.MOV.U32 R21, RZ, RZ, RZ ;  /* 0x000000ffff157224 */ /* 0x000fe400078e00ff */
[----:B------:R-:W-:-:S04]  /*0a30*/  @!P0 IMAD.MOV.U32 R21, RZ, RZ, 0x1 ;  /* 0x00000001ff158424 */ /* 0x000fc800078e00ff */
[----:B------:R-:W-:Y:S01]  /*0a40*/  @!P4 VIADD R21, R21, 0x1 ;  /* 0x000000011515c836 */ /* 0x000fe20000000000 */
[----:B-1----:R-:W-:Y:S01]  /*0a50*/  @!P3 IADD3 R44, P4, PT, R35, R22, RZ ;  /* 0x00000016232cb210 */ /* 0x002fe20007f9e0ff */
[----:B---3--:R-:W-:Y:S02]  /*0a60*/  @!P5 IMAD.IADD R20, R20, 0x1, R45 ;  /* 0x000000011414d824 */ /* 0x008fe400078e022d */
[----:B------:R-:W-:Y:S01]  /*0a70*/  @!P6 VIADD R21, R21, 0x1 ;  /* 0x000000011515e836 */ /* 0x000fe20000000000 */
[----:B------:R-:W-:Y:S01]  /*0a80*/  ISETP.NE.AND P6, PT, R5, RZ, PT ;  /* 0x000000ff0500720c */ /* 0x000fe20003fc5270 */
[----:B------:R-:W-:Y:S01]  /*0a90*/  @!P3 IMAD.X R45, RZ, RZ, R23, P4 ;  /* 0x000000ffff2db224 */ /* 0x000fe200020e0617 */
[----:B------:R-:W-:Y:S02]  /*0aa0*/  PLOP3.LUT P4, PT, PT, PT, PT, 0x8, 0x80 ;  /* 0x000000000080781c */ /* 0x000fe40003f8e170 */
[----:B------:R-:W-:Y:S02]  /*0ab0*/  @!P3 PLOP3.LUT P4, PT, P6, PT, PT, 0x8, 0x80 ;  /* 0x000000000080b81c */ /* 0x000fe4000378e170 */
[----:B------:R-:W-:-:S11]  /*0ac0*/  ISETP.NE.AND P0, PT, R34, RZ, PT ;  /* 0x000000ff2200720c */ /* 0x000fd60003f05270 */
[----:B------:R-:W1:Y:S01]  /*0ad0*/  @P4 LDC.64 R22, c[0x0][0x380] ;  /* 0x0000e000ff164b82 */ /* 0x000e620000000a00 */
[----:B------:R-:W-:Y:S02]  /*0ae0*/  @!P5 VIADD R21, R21, 0x1 ;  /* 0x000000011515d836 */ /* 0x000fe40000000000 */
[----:B-----5:R-:W-:Y:S02]  /*0af0*/  @P0 IMAD.IADD R20, R20, 0x1, R32 ;  /* 0x0000000114140824 */ /* 0x020fe400078e0220 */
[----:B------:R-:W-:Y:S01]  /*0b00*/  @P0 VIADD R21, R21, 0x1 ;  /* 0x0000000115150836 */ /* 0x000fe20000000000 */
[----:B------:R-:W-:Y:S02]  /*0b10*/  ISETP.GE.U32.OR P0, PT, R9, UR39, P3 ;  /* 0x0000002709007c0c */ /* 0x000fe40009f06470 */
[----:B-1----:R-:W-:-:S05]  /*0b20*/  @P4 IADD3 R26, P6, PT, R37, R22, RZ ;  /* 0x00000016251a4210 */ /* 0x002fca0007fde0ff */
[----:B------:R-:W-:Y:S01]  /*0b30*/  @P4 IMAD.X R49, RZ, RZ, R23, P6 ;  /* 0x000000ffff314224 */ /* 0x000fe200030e0617 */
[----:B------:R-:W-:-:S05]  /*0b40*/  ISETP.GE.U32.OR P6, PT, R2, UR39, P3 ;  /* 0x0000002702007c0c */ /* 0x000fca0009fc6470 */
[----:B------:R-:W1:Y:S01]  /*0b50*/  @!P0 LDC.64 R22, c[0x0][0x380] ;  /* 0x0000e000ff168b82 */ /* 0x000e620000000a00 */
[----:B------:R-:W-:Y:S02]  /*0b60*/  @!P1 IMAD.IADD R20, R20, 0x1, R41 ;  /* 0x0000000114149824 */ /* 0x000fe400078e0229 */
[----:B------:R-:W-:Y:S01]  /*0b70*/  @!P1 VIADD R21, R21, 0x1 ;  /* 0x0000000115159836 */ /* 0x000fe20000000000 */
[----:B------:R-:W-:-:S04]  /*0b80*/  ISETP.GE.U32.OR P1, PT, R10, UR39, P3 ;  /* 0x000000270a007c0c */ /* 0x000fc80009f26470 */
[----:B------:R-:W-:Y:S02]  /*0b90*/  @!P6 R2UR UR4, R18 ;  /* 0x000000001204e2ca */ /* 0x000fe400000e0000 */
[----:B------:R-:W-:Y:S01]  /*0ba0*/  @!P6 R2UR UR5, R19 ;  /* 0x000000001305e2ca */ /* 0x000fe200000e0000 */
[----:B------:R-:W-:Y:S01]  /*0bb0*/  VIADD R25, R25, UR38 ;  /* 0x0000002619197c36 */ /* 0x000fe20008000000 */
[----:B------:R-:W-:-:S11]  /*0bc0*/  ISETP.NE.AND P5, PT, R24, RZ, PT ;  /* 0x000000ff1800720c */ /* 0x000fd60003fa5270 */
[----:B------:R2:W3:Y:S01]  /*0bd0*/  @!P6 LDG.E.U8 R24, desc[UR4][R46.64] ;  /* 0x000000042e18e981 */ /* 0x0004e2000c1e1100 */
[----:B-1----:R-:W-:-:S05]  /*0be0*/  @!P0 IADD3 R40, P6, PT, R25, R22, RZ ;  /* 0x0000001619288210 */ /* 0x002fca0007fde0ff */
[----:B------:R-:W-:Y:S02]  /*0bf0*/  @!P0 IMAD.X R41, RZ, RZ, R23, P6 ;  /* 0x000000ffff298224 */ /* 0x000fe400030e0617 */
[----:B------:R-:W0:Y:S01]  /*0c00*/  @!P1 LDC.64 R22, c[0x0][0x380] ;  /* 0x0000e000ff169b82 */ /* 0x000e220000000a00 */
[----:B------:R-:W-:Y:S02]  /*0c10*/  @!P3 R2UR UR4, R18 ;  /* 0x000000001204b2ca */ /* 0x000fe400000e0000 */
[----:B------:R-:W-:Y:S01]  /*0c20*/  @!P3 R2UR UR5, R19 ;  /* 0x000000001305b2ca */ /* 0x000fe200000e0000 */
[----:B------:R-:W-:Y:S02]  /*0c30*/  VIADD R27, R27, UR38 ;  /* 0x000000261b1b7c36 */ /* 0x000fe40008000000 */
[----:B------:R-:W-:Y:S02]  /*0c40*/  @!P2 IMAD.IADD R20, R20, 0x1, R28 ;  /* 0x000000011414a824 */ /* 0x000fe400078e021c */
[----:B------:R-:W-:-:S08]  /*0c50*/  @!P2 VIADD R21, R21, 0x1 ;  /* 0x000000011515a836 */ /* 0x000fd00000000000 */
[----:B------:R-:W4:Y:S01]  /*0c60*/  @!P3 LDG.E.U8 R34, desc[UR4][R44.64] ;  /* 0x000000042c22b981 */ /* 0x000f22000c1e1100 */
[----:B0-----:R-:W-:Y:S01]  /*0c70*/  @!P1 IADD3 R42, P6, PT, R27, R22, RZ ;  /* 0x000000161b2a9210 */ /* 0x001fe20007fde0ff */
[----:B------:R-:W-:Y:S02]  /*0c80*/  VIADD R22, R0, 0xffffffff ;  /* 0xffffffff00167836 */ /* 0x000fe40000000000 */
[----:B------:R-:W-:-:S03]  /*0c90*/  @!P5 IMAD.IADD R20, R20, 0x1, R43 ;  /* 0x000000011414d824 */ /* 0x000fc600078e022b */
[----:B------:R-:W-:Y:S01]  /*0ca0*/  ISETP.GE.U32.AND P2, PT, R22, UR40, PT ;  /* 0x0000002816007c0c */ /* 0x000fe2000bf46070 */
[----:B------:R-:W-:-:S03]  /*0cb0*/  @!P1 IMAD.X R43, RZ, RZ, R23, P6 ;  /* 0x000000ffff2b9224 */ /* 0x000fc600030e0617 */
[----:B------:R-:W-:Y:S02]  /*0cc0*/  ISETP.GE.U32.OR P6, PT, R3, UR39, P2 ;  /* 0x0000002703007c0c */ /* 0x000fe400097c6470 */
[C---:B------:R-:W-:Y:S02]  /*0cd0*/  @P4 R2UR UR6, R18.reuse ;  /* 0x00000000120642ca */ /* 0x040fe400000e0000 */
[C---:B------:R-:W-:Y:S01]  /*0ce0*/  @P4 R2UR UR7, R19.reuse ;  /* 0x00000000130742ca */ /* 0x040fe200000e0000 */
[----:B--2---:R-:W-:Y:S02]  /*0cf0*/  @P4 IMAD.MOV.U32 R46, RZ, RZ, R26 ;  /* 0x000000ffff2e4224 */ /* 0x004fe400078e001a */
[----:B------:R-:W-:Y:S01]  /*0d00*/  @P4 IMAD.MOV.U32 R47, RZ, RZ, R49 ;  /* 0x000000ffff2f4224 */ /* 0x000fe200078e0031 */
[----:B------:R-:W-:Y:S02]  /*0d10*/  @!P0 R2UR UR4, R18 ;  /* 0x00000000120482ca */ /* 0x000fe400000e0000 */
[----:B------:R-:W-:-:S03]  /*0d20*/  @!P0 R2UR UR5, R19 ;  /* 0x00000000130582ca */ /* 0x000fc600000e0000 */
[----:B------:R-:W0:Y:S04]  /*0d30*/  @!P6 LDC.64 R22, c[0x0][0x380] ;  /* 0x0000e000ff16eb82 */ /* 0x000e280000000a00 */
[----:B------:R0:W2:Y:S01]  /*0d40*/  @P4 LDG.E.U8 R32, desc[UR6][R46.64] ;  /* 0x000000062e204981 */ /* 0x0000a2000c1e1100 */
[----:B------:R-:W-:Y:S02]  /*0d50*/  @!P1 R2UR UR6, R18 ;  /* 0x00000000120692ca */ /* 0x000fe400000e0000 */
[----:B------:R-:W-:-:S03]  /*0d60*/  @!P1 R2UR UR7, R19 ;  /* 0x00000000130792ca */ /* 0x000fc600000e0000 */
[----:B------:R1:W5:Y:S01]  /*0d70*/  @!P0 LDG.E.U8 R45, desc[UR4][R40.64] ;  /* 0x00000004282d8981 */ /* 0x000362000c1e1100 */
[----:B------:R-:W-:Y:S01]  /*0d80*/  P2R R36, PR, RZ, 0x10 ;  /* 0x00000010ff247803 */ /* 0x000fe20000000000 */
[----:B------:R-:W-:Y:S01]  /*0d90*/  VIADD R29, R29, UR38 ;  /* 0x000000261d1d7c36 */ /* 0x000fe20008000000 */
[----:B------:R-:W-:Y:S02]  /*0da0*/  ISETP.GE.U32.OR P4, PT, R6, UR39, P3 ;  /* 0x0000002706007c0c */ /* 0x000fe40009f86470 */
[----:B------:R-:W-:Y:S02]  /*0db0*/  @!P6 R2UR UR4, R18 ;  /* 0x000000001204e2ca */ /* 0x000fe400000e0000 */
[----:B------:R-:W-:-:S03]  /*0dc0*/  @!P6 R2UR UR5, R19 ;  /* 0x000000001305e2ca */ /* 0x000fc600000e0000 */
[----:B------:R-:W5:Y:S01]  /*0dd0*/  @!P1 LDG.E.U8 R43, desc[UR6][R42.64] ;  /* 0x000000062a2b9981 */ /* 0x000f62000c1e1100 */
[----:B------:R-:W-:Y:S02]  /*0de0*/  P2R R28, PR, RZ, 0x1 ;  /* 0x00000001ff1c7803 */ /* 0x000fe40000000000 */
[----:B0-----:R-:W-:-:S05]  /*0df0*/  @!P6 IADD3 R46, P0, PT, R29, R22, RZ ;  /* 0x000000161d2ee210 */ /* 0x001fca0007f1e0ff */
[----:B------:R-:W-:Y:S02]  /*0e00*/  @!P6 IMAD.X R47, RZ, RZ, R23, P0 ;  /* 0x000000ffff2fe224 */ /* 0x000fe400000e0617 */
[----:B------:R-:W-:-:S03]  /*0e10*/  @!P4 IMAD.IADD R20, R20, 0x1, R39 ;  /* 0x000000011414c824 */ /* 0x000fc600078e0227 */
[----:B------:R0:W5:Y:S01]  /*0e20*/  @!P6 LDG.E.U8 R39, desc[UR4][R46.64] ;  /* 0x000000042e27e981 */ /* 0x000162000c1e1100 */
[----:B------:R-:W-:Y:S01]  /*0e30*/  @!P5 VIADD R21, R21, 0x1 ;  /* 0x000000011515d836 */ /* 0x000fe20000000000 */
[----:B------:R-:W-:-:S13]  /*0e40*/  ISETP.GE.U32.OR P5, PT, R6, UR39, P2 ;  /* 0x0000002706007c0c */ /* 0x000fda00097a6470 */
[----:B------:R-:W1:Y:S01]  /*0e50*/  @!P5 LDC.64 R22, c[0x0][0x380] ;  /* 0x0000e000ff16db82 */ /* 0x000e620000000a00 */
[----:B------:R-:W-:Y:S01]  /*0e60*/  VIADD R31, R31, UR38 ;  /* 0x000000261f1f7c36 */ /* 0x000fe20008000000 */
[----:B------:R-:W-:Y:S02]  /*0e70*/  @!P5 R2UR UR4, R18 ;  /* 0x000000001204d2ca */ /* 0x000fe400000e0000 */
[----:B------:R-:W-:Y:S02]  /*0e80*/  @!P5 R2UR UR5, R19 ;  /* 0x000000001305d2ca */ /* 0x000fe400000e0000 */
[----:B-1----:R-:W-:-:S05]  /*0e90*/  @!P5 IADD3 R40, P0, PT, R31, R22, RZ ;  /* 0x000000161f28d210 */ /* 0x002fca0007f1e0ff */
[----:B------:R-:W-:-:S06]  /*0ea0*/  @!P5 IMAD.X R41, RZ, RZ, R23, P0 ;  /* 0x000000ffff29d224 */ /* 0x000fcc00000e0617 */
[----:B------:R1:W5:Y:S01]  /*0eb0*/  @!P5 LDG.E.U8 R41, desc[UR4][R40.64] ;  /* 0x000000042829d981 */ /* 0x000362000c1e1100 */
[----:B------:R-:W-:Y:S02]  /*0ec0*/  P2R R38, PR, RZ, 0x2 ;  /* 0x00000002ff267803 */ /* 0x000fe40000000000 */
[----:B------:R-:W-:-:S13]  /*0ed0*/  ISETP.GE.U32.OR P1, PT, R2, UR39, P2 ;  /* 0x0000002702007c0c */ /* 0x000fda0009726470 */
[----:B------:R-:W0:Y:S01]  /*0ee0*/  @!P1 LDC.64 R22, c[0x0][0x380] ;  /* 0x0000e000ff169b82 */ /* 0x000e220000000a00 */
[----:B------:R-:W-:Y:S02]  /*0ef0*/  VIADD R33, R33, UR38 ;  /* 0x0000002621217c36 */ /* 0x000fe40008000000 */
[----:B------:R-:W-:Y:S01]  /*0f00*/  @!P4 VIADD R21, R21, 0x1 ;  /* 0x000000011515c836 */ /* 0x000fe20000000000 */
[----:B------:R-:W-:Y:S02]  /*0f10*/  ISETP.GE.U32.OR P0, PT, R2, UR39, P3 ;  /* 0x0000002702007c0c */ /* 0x000fe40009f06470 */
[----:B------:R-:W-:Y:S02]  /*0f20*/  P2R R26, PR, RZ, 0x40 ;  /* 0x00000040ff1a7803 */ /* 0x000fe40000000000 */
[----:B0-----:R-:W-:-:S05]  /*0f30*/  @!P1 IADD3 R46, P4, PT, R33, R22, RZ ;  /* 0x00000016212e9210 */ /* 0x001fca0007f9e0ff */
[----:B------:R-:W-:Y:S02]  /*0f40*/  @!P1 IMAD.X R47, RZ, RZ, R23, P4 ;  /* 0x000000ffff2f9224 */ /* 0x000fe400020e0617 */
[----:B------:R-:W0:Y:S02]  /*0f50*/  @!P2 LDC.64 R22, c[0x0][0x380] ;  /* 0x0000e000ff16ab82 */ /* 0x000e240000000a00 */
[----:B------:R-:W-:Y:S01]  /*0f60*/  @!P0 VIADD R21, R21, 0x1 ;  /* 0x0000000115158836 */ /* 0x000fe20000000000 */
[----:B------:R-:W-:-:S03]  /*0f70*/  ISETP.NE.AND P6, PT, R5, RZ, PT ;  /* 0x000000ff0500720c */ /* 0x000fc60003fc5270 */
[----:B------:R-:W-:Y:S02]  /*0f80*/  @!P3 VIADD R21, R21, 0x1 ;  /* 0x000000011515b836 */ /* 0x000fe40000000000 */
[----:B------:R-:W-:Y:S01]  /*0f90*/  VIADD R35, R35, UR38 ;  /* 0x0000002623237c36 */ /* 0x000fe20008000000 */
[----:B------:R-:W-:Y:S01]  /*0fa0*/  ISETP.NE.AND P4, PT, R36, RZ, PT ;  /* 0x000000ff2400720c */ /* 0x000fe20003f85270 */
[----:B------:R-:W-:-:S12]  /*0fb0*/  VIADD R37, R37, UR38 ;  /* 0x0000002625257c36 */ /* 0x000fd80008000000 */
[----:B------:R-:W-:Y:S02]  /*0fc0*/  @P4 VIADD R21, R21, 0x1 ;  /* 0x0000000115154836 */ /* 0x000fe40000000000 */
[----:B---3--:R-:W-:Y:S01]  /*0fd0*/  @!P0 IMAD.IADD R20, R20, 0x1, R24 ;  /* 0x0000000114148824 */ /* 0x008fe200078e0218 */
[----:B0-----:R-:W-:-:S05]  /*0fe0*/  @!P2 IADD3 R48, P0, PT, R35, R22, RZ ;  /* 0x000000162330a210 */ /* 0x001fca0007f1e0ff */
[----:B------:R-:W-:Y:S02]  /*0ff0*/  @!P2 IMAD.X R49, RZ, RZ, R23, P0 ;  /* 0x000000ffff31a224 */ /* 0x000fe400000e0617 */
[----:B----4-:R-:W-:Y:S01]  /*1000*/  @!P3 IMAD.IADD R20, R20, 0x1, R34 ;  /* 0x000000011414b824 */ /* 0x010fe200078e0222 */
[----:B------:R-:W-:Y:S02]  /*1010*/  PLOP3.LUT P3, PT, PT, PT, PT, 0x8, 0x80 ;  /* 0x000000000080781c */ /* 0x000fe40003f6e170 */
[----:B------:R-:W-:Y:S02]  /*1020*/  @!P2 PLOP3.LUT P3, PT, P6, PT, PT, 0x8, 0x80 ;  /* 0x000000000080a81c */ /* 0x000fe4000376e170 */
[----:B------:R-:W-:-:S11]  /*1030*/  ISETP.NE.AND P0, PT, R28, RZ, PT ;  /* 0x000000ff1c00720c */ /* 0x000fd60003f05270 */
[----:B------:R-:W0:Y:S01]  /*1040*/  @P3 LDC.64 R22, c[0x0][0x380] ;  /* 0x0000e000ff163b82 */ /* 0x000e220000000a00 */
[----:B------:R-:W-:Y:S02]  /*1050*/  P2R R24, PR, RZ, 0x2 ;  /* 0x00000002ff187803 */ /* 0x000fe40000000000 */
[----:B------:R-:W-:Y:S01]  /*1060*/  ISETP.NE.AND P1, PT, R38, RZ, PT ;  /* 0x000000ff2600720c */ /* 0x000fe20003f25270 */
[----:B--2---:R-:W-:Y:S01]  /*1070*/  @P4 IMAD.IADD R20, R20, 0x1, R32 ;  /* 0x0000000114144824 */ /* 0x004fe200078e0220 */
[----:B------:R-:W-:Y:S02]  /*1080*/  ISETP.GE.U32.OR P4, PT, R2, UR39, P2 ;  /* 0x0000002702007c0c */ /* 0x000fe40009786470 */
[----:B0-----:R-:W-:Y:S01]  /*1090*/  @P3 IADD3 R32, P6, PT, R37, R22, RZ ;  /* 0x0000001625203210 */ /* 0x001fe20007fde0ff */
[----:B-----5:R-:W-:-:S08]  /*10a0*/  @!P0 IMAD.IADD R20, R20, 0x1, R45 ;  /* 0x0000000114148824 */ /* 0x020fd000078e022d */
[----:B------:R-:W-:Y:S02]  /*10b0*/  @!P1 IMAD.IADD R20, R20, 0x1, R43 ;  /* 0x0000000114149824 */ /* 0x000fe400078e022b */
[----:B------:R-:W-:Y:S01]  /*10c0*/  @P3 IMAD.X R43, RZ, RZ, R23, P6 ;  /* 0x000000ffff2b3224 */ /* 0x000fe200030e0617 */
[----:B------:R-:W-:Y:S02]  /*10d0*/  ISETP.NE.AND P6, PT, R26, RZ, PT ;  /* 0x000000ff1a00720c */ /* 0x000fe40003fc5270 */
[----:B------:R-:W-:Y:S02]  /*10e0*/  @!P4 R2UR UR4, R18 ;  /* 0x000000001204c2ca */ /* 0x000fe400000e0000 */
[----:B------:R-:W-:-:S09]  /*10f0*/  @!P4 R2UR UR5, R19 ;  /* 0x000000001305c2ca */ /* 0x000fd200000e0000 */
[----:B------:R-:W-:-:S04]  /*1100*/  @!P6 IMAD.IADD R20, R20, 0x1, R39 ;  /* 0x000000011414e824 */ /* 0x000fc800078e0227 */
[----:B------:R-:W2:Y:S01]  /*1110*/  @!P4 LDG.E.U8 R39, desc[UR4][R46.64] ;  /* 0x000000042e27c981 */ /* 0x000ea2000c1e1100 */
[----:B------:R-:W-:-:S13]  /*1120*/  ISETP.GE.U32.OR P4, PT, R9, UR39, P2 ;  /* 0x0000002709007c0c */ /* 0x000fda0009786470 */
[----:B------:R-:W0:Y:S01]  /*1130*/  @!P4 LDC.64 R22, c[0x0][0x380] ;  /* 0x0000e000ff16cb82 */ /* 0x000e220000000a00 */
[----:B------:R-:W-:Y:S01]  /*1140*/  @!P0 VIADD R21, R21, 0x1 ;  /* 0x0000000115158836 */ /* 0x000fe20000000000 */
[----:B------:R-:W-:Y:S01]  /*1150*/  ISETP.GE.U32.OR P0, PT, R10, UR39, P2 ;  /* 0x000000270a007c0c */ /* 0x000fe20009706470 */
[----:B------:R-:W-:Y:S01]  /*1160*/  VIADD R25, R25, UR38 ;  /* 0x0000002619197c36 */ /* 0x000fe20008000000 */
[----:B------:R-:W-:Y:S02]  /*1170*/  @!P2 R2UR UR4, R18 ;  /* 0x000000001204a2ca */ /* 0x000fe400000e0000 */
[----:B------:R-:W-:Y:S02]  /*1180*/  @!P2 R2UR UR5, R19 ;  /* 0x000000001305a2ca */ /* 0x000fe400000e0000 */
[----:B------:R-:W-:Y:S01]  /*1190*/  P2R R28, PR, RZ, 0x40 ;  /* 0x00000040ff1c7803 */ /* 0x000fe20000000000 */
[----:B-1----:R-:W-:-:S10]  /*11a0*/  @P3 IMAD.MOV.U32 R40, RZ, RZ, R32 ;  /* 0x000000ffff283224 */ /* 0x002fd400078e0020 */
[----:B------:R-:W3:Y:S01]  /*11b0*/  @!P2 LDG.E.U8 R36, desc[UR4][R48.64] ;  /* 0x000000043024a981 */ /* 0x000ee2000c1e1100 */
[----:B0-----:R-:W-:-:S05]  /*11c0*/  @!P4 IADD3 R50, P6, PT, R25, R22, RZ ;  /* 0x000000161932c210 */ /* 0x001fca0007fde0ff */
[----:B------:R-:W-:Y:S02]  /*11d0*/  @!P4 IMAD.X R51, RZ, RZ, R23, P6 ;  /* 0x000000ffff33c224 */ /* 0x000fe400030e0617 */
[----:B------:R-:W0:Y:S01]  /*11e0*/  @!P0 LDC.64 R22, c[0x0][0x380] ;  /* 0x0000e000ff168b82 */ /* 0x000e220000000a00 */
[----:B------:R-:W-:Y:S02]  /*11f0*/  @P3 R2UR UR4, R18 ;  /* 0x00000000120432ca */ /* 0x000fe400000e0000 */
[----:B------:R-:W-:Y:S01]  /*1200*/  @P3 R2UR UR5, R19 ;  /* 0x00000000130532ca */ /* 0x000fe200000e0000 */
[----:B------:R-:W-:Y:S02]  /*1210*/  @!P5 IMAD.IADD R20, R20, 0x1, R41 ;  /* 0x000000011414d824 */ /* 0x000fe400078e0229 */
[----:B------:R-:W-:Y:S02]  /*1220*/  @P3 IMAD.MOV.U32 R41, RZ, RZ, R43 ;  /* 0x000000ffff293224 */ /* 0x000fe400078e002b */
[----:B------:R-:W-:Y:S01]  /*1230*/  @!P1 VIADD R21, R21, 0x1 ;  /* 0x0000000115159836 */ /* 0x000fe20000000000 */
[----:B------:R-:W-:-:S02]  /*1240*/  ISETP.GE.U32.AND P1, PT, R0, UR40, PT ;  /* 0x0000002800007c0c */ /* 0x000fc4000bf26070 */
[----:B------:R-:W-:Y:S01]  /*1250*/  P2R R38, PR, RZ, 0x8 ;  /* 0x00000008ff267803 */ /* 0x000fe20000000000 */
[----:B------:R-:W-:-:S04]  /*1260*/  VIADD R27, R27, UR38 ;  /* 0x000000261b1b7c36 */ /* 0x000fc80008000000 */
[----:B------:R1:W4:Y:S01]  /*1270*/  @P3 LDG.E.U8 R34, desc[UR4][R40.64] ;  /* 0x0000000428223981 */ /* 0x000322000c1e1100 */
[----:B------:R-:W-:Y:S02]  /*1280*/  ISETP.GE.U32.OR P3, PT, R3, UR39, P1 ;  /* 0x0000002703007c0c */ /* 0x000fe40008f66470 */
[----:B0-----:R-:W-:-:S05]  /*1290*/  @!P0 IADD3 R44, P6, PT, R27, R22, RZ ;  /* 0x000000161b2c8210 */ /* 0x001fca0007fde0ff */
[----:B------:R-:W-:-:S06]  /*12a0*/  @!P0 IMAD.X R45, RZ, RZ, R23, P6 ;  /* 0x000000ffff2d8224 */ /* 0x000fcc00030e0617 */
[----:B------:R-:W0:Y:S01]  /*12b0*/  @!P3 LDC.64 R22, c[0x0][0x380] ;  /* 0x0000e000ff16bb82 */ /* 0x000e220000000a00 */
[----:B------:R-:W-:Y:S02]  /*12c0*/  @!P4 R2UR UR6, R18 ;  /* 0x000000001206c2ca */ /* 0x000fe400000e0000 */
[----:B------:R-:W-:Y:S01]  /*12d0*/  @!P4 R2UR UR7, R19 ;  /* 0x000000001307c2ca */ /* 0x000fe200000e0000 */
[----:B------:R-:W-:-:S12]  /*12e0*/  VIADD R29, R29, UR38 ;  /* 0x000000261d1d7c36 */ /* 0x000fd80008000000 */
[----:B------:R-:W5:Y:S01]  /*12f0*/  @!P4 LDG.E.U8 R32, desc[UR6][R50.64] ;  /* 0x000000063220c981 */ /* 0x000f62000c1e1100 */
[----:B0-----:R-:W-:-:S05]  /*1300*/  @!P3 IADD3 R42, P6, PT, R29, R22, RZ ;  /* 0x000000161d2ab210 */ /* 0x001fca0007fde0ff */
[----:B------:R-:W-:Y:S01]  /*1310*/  @!P3 IMAD.X R43, RZ, RZ, R23, P6 ;  /* 0x000000ffff2bb224 */ /* 0x000fe200030e0617 */
[----:B------:R-:W-:Y:S02]  /*1320*/  ISETP.NE.AND P6, PT, R28, RZ, PT ;  /* 0x000000ff1c00720c */ /* 0x000fe40003fc5270 */
[C---:B------:R-:W-:Y:S02]  /*1330*/  @!P0 R2UR UR4, R18.reuse ;  /* 0x00000000120482ca */ /* 0x040fe400000e0000 */
[C---:B------:R-:W-:Y:S02]  /*1340*/  @!P0 R2UR UR5, R19.reuse ;  /* 0x00000000130582ca */ /* 0x040fe400000e0000 */
[----:B------:R-:W-:Y:S02]  /*1350*/  @!P3 R2UR UR6, R18 ;  /* 0x000000001206b2ca */ /* 0x000fe400000e0000 */
[----:B------:R-:W-:-:S05]  /*1360*/  @!P3 R2UR UR7, R19 ;  /* 0x000000001307b2ca */ /* 0x000fca00000e0000 */
[----:B------:R-:W-:Y:S01]  /*1370*/  @!P6 VIADD R21, R21, 0x1 ;  /* 0x000000011515e836 */ /* 0x000fe20000000000 */
[----:B------:R-:W-:-:S03]  /*1380*/  ISETP.GE.U32.OR P6, PT, R6, UR39, P1 ;  /* 0x0000002706007c0c */ /* 0x000fc60008fc6470 */
[----:B------:R-:W5:Y:S04]  /*1390*/  @!P0 LDG.E.U8 R45, desc[UR4][R44.64] ;  /* 0x000000042c2d8981 */ /* 0x000f68000c1e1100 */
[----:B------:R-:W5:Y:S06]  /*13a0*/  @!P3 LDG.E.U8 R43, desc[UR6][R42.64] ;  /* 0x000000062a2bb981 */ /* 0x000f6c000c1e1100 */
[----:B------:R-:W1:Y:S01]  /*13b0*/  @!P6 LDC.64 R22, c[0x0][0x380] ;  /* 0x0000e000ff16eb82 */ /* 0x000e620000000a00 */
[----:B------:R-:W-:Y:S01]  /*13c0*/  VIADD R31, R31, UR38 ;  /* 0x000000261f1f7c36 */ /* 0x000fe20008000000 */
[----:B------:R-:W-:-:S02]  /*13d0*/  P2R R26, PR, RZ, 0x4 ;  /* 0x00000004ff1a7803 */ /* 0x000fc40000000000 */
[----:B------:R-:W-:Y:S02]  /*13e0*/  ISETP.NE.AND P2, PT, R24, RZ, PT ;  /* 0x000000ff1800720c */ /* 0x000fe40003f45270 */
[----:B------:R-:W-:Y:S02]  /*13f0*/  @!P6 R2UR UR4, R18 ;  /* 0x000000001204e2ca */ /* 0x000fe400000e0000 */
[----:B------:R-:W-:Y:S02]  /*1400*/  @!P6 R2UR UR5, R19 ;  /* 0x000000001305e2ca */ /* 0x000fe400000e0000 */
[----:B------:R-:W-:Y:S02]  /*1410*/  P2R R24, PR, RZ, 0x8 ;  /* 0x00000008ff187803 */ /* 0x000fe40000000000 */
[----:B-1----:R-:W-:-:S05]  /*1420*/  @!P6 IADD3 R40, P3, PT, R31, R22, RZ ;  /* 0x000000161f28e210 */ /* 0x002fca0007f7e0ff */
[----:B------:R-:W-:-:S06]  /*1430*/  @!P6 IMAD.X R41, RZ, RZ, R23, P3 ;  /* 0x000000ffff29e224 */ /* 0x000fcc00018e0617 */
[----:B------:R-:W5:Y:S01]  /*1440*/  @!P6 LDG.E.U8 R41, desc[UR4][R40.64] ;  /* 0x000000042829e981 */ /* 0x000f62000c1e1100 */
[----:B------:R-:W-:Y:S01]  /*1450*/  @!P5 VIADD R21, R21, 0x1 ;  /* 0x000000011515d836 */ /* 0x000fe20000000000 */
[----:B------:R-:W-:-:S13]  /*1460*/  ISETP.GE.U32.OR P5, PT, R2, UR39, P1 ;  /* 0x0000002702007c0c */ /* 0x000fda0008fa6470 */
[----:B------:R-:W0:Y:S01]  /*1470*/  @!P5 LDC.64 R22, c[0x0][0x380] ;  /* 0x0000e000ff16db82 */ /* 0x000e220000000a00 */
[----:B------:R-:W-:Y:S01]  /*1480*/  VIADD R33, R33, UR38 ;  /* 0x0000002621217c36 */ /* 0x000fe20008000000 */
[----:B------:R-:W-:Y:S02]  /*1490*/  @!P5 R2UR UR4, R18 ;  /* 0x000000001204d2ca */ /* 0x000fe400000e0000 */
[----:B------:R-:W-:Y:S02]  /*14a0*/  @!P5 R2UR UR5, R19 ;  /* 0x000000001305d2ca */ /* 0x000fe400000e0000 */
[----:B0-----:R-:W-:-:S05]  /*14b0*/  @!P5 IADD3 R46, P3, PT, R33, R22, RZ ;  /* 0x00000016212ed210 */ /* 0x001fca0007f7e0ff */
[----:B------:R-:W-:Y:S02]  /*14c0*/  @!P5 IMAD.X R47, RZ, RZ, R23, P3 ;  /* 0x000000ffff2fd224 */ /* 0x000fe400018e0617 */
[----:B------:R-:W0:Y:S01]  /*14d0*/  @!P1 LDC.64 R22, c[0x0][0x380] ;  /* 0x0000e000ff169b82 */ /* 0x000e220000000a00 */
[----:B------:R-:W-:Y:S01]  /*14e0*/  @!P2 VIADD R21, R21, 0x1 ;  /* 0x000000011515a836 */ /* 0x000fe20000000000 */
[----:B------:R-:W-:Y:S02]  /*14f0*/  P2R R28, PR, RZ, 0x1 ;  /* 0x00000001ff1c7803 */ /* 0x000fe40000000000 */
[----:B------:R-:W-:Y:S01]  /*1500*/  ISETP.NE.AND P0, PT, R5, RZ, PT ;  /* 0x000000ff0500720c */ /* 0x000fe20003f05270 */
[----:B------:R-:W-:Y:S02]  /*1510*/  VIADD R35, R35, UR38 ;  /* 0x0000002623237c36 */ /* 0x000fe40008000000 */
[----:B--2---:R-:W-:Y:S02]  /*1520*/  @!P2 IMAD.IADD R20, R20, 0x1, R39 ;  /* 0x000000011414a824 */ /* 0x004fe400078e0227 */
[----:B------:R1:W2:Y:S01]  /*1530*/  @!P5 LDG.E.U8 R39, desc[UR4][R46.64] ;  /* 0x000000042e27d981 */ /* 0x0002a2000c1e1100 */
[----:B------:R-:W-:-:S02]  /*1540*/  ISETP.NE.AND P2, PT, R26, RZ, PT ;  /* 0x000000ff1a00720c */ /* 0x000fc40003f45270 */
[----:B------:R-:W-:Y:S02]  /*1550*/  P2R R26, PR, RZ, 0x20 ;  /* 0x00000020ff1a7803 */ /* 0x000fe40000000000 */
[----:B0-----:R-:W-:-:S09]  /*1560*/  @!P1 IADD3 R48, P5, PT, R35, R22, RZ ;  /* 0x0000001623309210 */ /* 0x001fd20007fbe0ff */
[----:B------:R-:W-:Y:S02]  /*1570*/  @!P2 VIADD R21, R21, 0x1 ;  /* 0x000000011515a836 */ /* 0x000fe40000000000 */
[----:B------:R-:W-:Y:S02]  /*1580*/  @!P1 IMAD.X R49, RZ, RZ, R23, P5 ;  /* 0x000000ffff319224 */ /* 0x000fe400028e0617 */
[----:B---3--:R-:W-:Y:S01]  /*1590*/  @!P2 IMAD.IADD R20, R20, 0x1, R36 ;  /* 0x000000011414a824 */ /* 0x008fe200078e0224 */
[----:B------:R-:W-:Y:S02]  /*15a0*/  PLOP3.LUT P2, PT, PT, PT, PT, 0x8, 0x80 ;  /* 0x000000000080781c */ /* 0x000fe40003f4e170 */
[----:B------:R-:W-:Y:S02]  /*15b0*/  @!P1 PLOP3.LUT P2, PT, P0, PT, PT, 0x8, 0x80 ;  /* 0x000000000080981c */ /* 0x000fe4000074e170 */
[----:B------:R-:W-:-:S11]  /*15c0*/  ISETP.NE.AND P3, PT, R38, RZ, PT ;  /* 0x000000ff2600720c */ /* 0x000fd60003f65270 */
[----:B------:R-:W0:Y:S02]  /*15d0*/  @P2 LDC.64 R22, c[0x0][0x380] ;  /* 0x0000e000ff162b82 */ /* 0x000e240000000a00 */
[----:B------:R-:W-:Y:S02]  /*15e0*/  @P3 VIADD R21, R21, 0x1 ;  /* 0x0000000115153836 */ /* 0x000fe40000000000 */
[----:B------:R-:W-:Y:S02]  /*15f0*/  VIADD R37, R37, UR38 ;  /* 0x0000002625257c36 */ /* 0x000fe40008000000 */
[----:B----4-:R-:W-:Y:S01]  /*1600*/  @P3 IMAD.IADD R20, R20, 0x1, R34 ;  /* 0x0000000114143824 */ /* 0x010fe200078e0222 */
[----:B------:R-:W-:Y:S02]  /*1610*/  ISETP.GE.U32.OR P3, PT, R9, UR39, P1 ;  /* 0x0000002709007c0c */ /* 0x000fe40008f66470 */
[----:B------:R-:W-:Y:S01]  /*1620*/  ISETP.GE.U32.OR P5, PT, R3, UR39, P1 ;  /* 0x0000002703007c0c */ /* 0x000fe20008fa6470 */
[----:B------:R-:W-:-:S02]  /*1630*/  @!P4 VIADD R21, R21, 0x1 ;  /* 0x000000011515c836 */ /* 0x000fc40000000000 */
[----:B-----5:R-:W-:Y:S01]  /*1640*/  @!P4 IMAD.IADD R20, R20, 0x1, R32 ;  /* 0x000000011414c824 */ /* 0x020fe200078e0220 */
[----:B0-----:R-:W-:-:S05]  /*1650*/  @P2 IADD3 R32, P0, PT, R37, R22, RZ ;  /* 0x0000001625202210 */ /* 0x001fca0007f1e0ff */
[----:B-1----:R-:W-:Y:S02]  /*1660*/  @P2 IMAD.X R47, RZ, RZ, R23, P0 ;  /* 0x000000ffff2f2224 */ /* 0x002fe400000e0617 */
[----:B------:R-:W0:Y:S01]  /*1670*/  @!P3 LDC.64 R22, c[0x0][0x380] ;  /* 0x0000e000ff16bb82 */ /* 0x000e220000000a00 */
[----:B------:R-:W-:Y:S02]  /*1680*/  ISETP.NE.AND P0, PT, R28, RZ, PT ;  /* 0x000000ff1c00720c */ /* 0x000fe40003f05270 */
[----:B------:R-:W-:Y:S01]  /*1690*/  ISETP.GE.U32.OR P4, PT, R10, UR39, P1 ;  /* 0x000000270a007c0c */ /* 0x000fe20008f86470 */
[----:B------:R-:W-:-:S10]  /*16a0*/  VIADD R25, R25, UR38 ;  /* 0x0000002619197c36 */ /* 0x000fd40008000000 */
[----:B------:R-:W-:-:S04]  /*16b0*/  @!P0 IMAD.IADD R20, R20, 0x1, R45 ;  /* 0x0000000114148824 */ /* 0x000fc800078e022d */
[----:B------:R-:W-:Y:S01]  /*16c0*/  @!P5 IMAD.IADD R20, R20, 0x1, R43 ;  /* 0x000000011414d824 */ /* 0x000fe200078e022b */
[----:B0-----:R-:W-:-:S05]  /*16d0*/  @!P3 IADD3 R42, P5, PT, R25, R22, RZ ;  /* 0x00000016192ab210 */ /* 0x001fca0007fbe0ff */
[----:B------:R-:W-:Y:S02]  /*16e0*/  @!P3 IMAD.X R43, RZ, RZ, R23, P5 ;  /* 0x000000ffff2bb224 */ /* 0x000fe400028e0617 */
[----:B------:R-:W0:Y:S01]  /*16f0*/  @!P4 LDC.64 R22, c[0x0][0x380] ;  /* 0x0000e000ff16cb82 */ /* 0x000e220000000a00 */
[C---:B------:R-:W-:Y:S02]  /*1700*/  @!P1 R2UR UR4, R18.reuse ;  /* 0x00000000120492ca */ /* 0x040fe400000e0000 */
[----:B------:R-:W-:Y:S01]  /*1710*/  @!P1 R2UR UR5, R19 ;  /* 0x00000000130592ca */ /* 0x000fe200000e0000 */
[----:B------:R-:W-:Y:S01]  /*1720*/  VIADD R27, R27, UR38 ;  /* 0x000000261b1b7c36 */ /* 0x000fe20008000000 */
[----:B------:R-:W-:Y:S01]  /*1730*/  @!P3 R2UR UR6, R18 ;  /* 0x000000001206b2ca */ /* 0x000fe200000e0000 */
[----:B------:R-:W-:Y:S01]  /*1740*/  @!P0 VIADD R21, R21, 0x1 ;  /* 0x0000000115158836 */ /* 0x000fe20000000000 */
[----:B------:R-:W-:-:S09]  /*1750*/  @!P3 R2UR UR7, R19 ;  /* 0x000000001307b2ca */ /* 0x000fd200000e0000 */
[----:B------:R-:W3:Y:S01]  /*1760*/  @!P1 LDG.E.U8 R34, desc[UR4][R48.64] ;  /* 0x0000000430229981 */ /* 0x000ee2000c1e1100 */
[----:B------:R-:W-:Y:S02]  /*1770*/  @P2 R2UR UR4, R18 ;  /* 0x00000000120422ca */ /* 0x000fe400000e0000 */
[----:B------:R-:W-:Y:S01]  /*1780*/  @P2 R2UR UR5, R19 ;  /* 0x00000000130522ca */ /* 0x000fe200000e0000 */
[----:B------:R-:W-:Y:S01]  /*1790*/  @P2 IMAD.MOV.U32 R40, RZ, RZ, R32 ;  /* 0x000000ffff282224 */ /* 0x000fe200078e0020 */
[----:B------:R-:W4:Y:S01]  /*17a0*/  @!P3 LDG.E.U8 R45, desc[UR6][R42.64] ;  /* 0x000000062a2db981 */ /* 0x000f22000c1e1100 */
[----:B0-----:R-:W-:Y:S01]  /*17b0*/  @!P4 IADD3 R50, P5, PT, R27, R22, RZ ;  /* 0x000000161b32c210 */ /* 0x001fe20007fbe0ff */
[----:B------:R-:W-:-:S05]  /*17c0*/  VIADD R22, R0, 0x1 ;  /* 0x0000000100167836 */ /* 0x000fca0000000000 */
[----:B------:R-:W-:Y:S01]  /*17d0*/  ISETP.GE.U32.AND P0, PT, R22, UR40, PT ;  /* 0x0000002816007c0c */ /* 0x000fe2000bf06070 */
[----:B------:R-:W-:Y:S02]  /*17e0*/  @!P4 IMAD.X R51, RZ, RZ, R23, P5 ;  /* 0x000000ffff33c224 */ /* 0x000fe400028e0617 */
[----:B------:R-:W-:Y:S01]  /*17f0*/  @!P6 IMAD.IADD R20, R20, 0x1, R41 ;  /* 0x000000011414e824 */ /* 0x000fe200078e0229 */
[----:B------:R-:W-:Y:S01]  /*1800*/  ISETP.GE.U32.OR P5, PT, R3, UR39, P0 ;  /* 0x0000002703007c0c */ /* 0x000fe200087a6470 */
[----:B------:R-:W-:-:S05]  /*1810*/  @P2 IMAD.MOV.U32 R41, RZ, RZ, R47 ;  /* 0x000000ffff292224 */ /* 0x000fca00078e002f */
[----:B------:R0:W5:Y:S07]  /*1820*/  @P2 LDG.E.U8 R32, desc[UR4][R40.64] ;  /* 0x0000000428202981 */ /* 0x00016e000c1e1100 */
[----:B------:R-:W1:Y:S01]  /*1830*/  @!P5 LDC.64 R22, c[0x0][0x380] ;  /* 0x0000e000ff16db82 */ /* 0x000e620000000a00 */
[----:B------:R-:W-:Y:S01]  /*1840*/  VIADD R29, R29, UR38 ;  /* 0x000000261d1d7c36 */ /* 0x000fe20008000000 */
[----:B------:R-:W-:-:S04]  /*1850*/  P2R R36, PR, RZ, 0x2 ;  /* 0x00000002ff247803 */ /* 0x000fc80000000000 */
[----:B-1----:R-:W-:-:S05]  /*1860*/  @!P5 IADD3 R46, P1, PT, R29, R22, RZ ;  /* 0x000000161d2ed210 */ /* 0x002fca0007f3e0ff */
[----:B------:R-:W-:Y:S01]  /*1870*/  @!P5 IMAD.X R47, RZ, RZ, R23, P1 ;  /* 0x000000ffff2fd224 */ /* 0x000fe200008e0617 */
[----:B------:R-:W-:Y:S02]  /*1880*/  ISETP.GE.U32.OR P1, PT, R6, UR39, P0 ;  /* 0x0000002706007c0c */ /* 0x000fe40008726470 */
[----:B------:R-:W-:-:S11]  /*1890*/  P2R R28, PR, RZ, 0x40 ;  /* 0x00000040ff1c7803 */ /* 0x000fd60000000000 */
[----:B------:R-:W0:Y:S01]  /*18a0*/  @!P1 LDC.64 R22, c[0x0][0x380] ;  /* 0x0000e000ff169b82 */ /* 0x000e220000000a00 */
[----:B------:R-:W-:Y:S01]  /*18b0*/  ISETP.NE.AND P6, PT, R24, RZ, PT ;  /* 0x000000ff1800720c */ /* 0x000fe20003fc5270 */
[----:B------:R-:W-:Y:S01]  /*18c0*/  VIADD R31, R31, UR38 ;  /* 0x000000261f1f7c36 */ /* 0x000fe20008000000 */
[----:B------:R-:W-:Y:S02]  /*18d0*/  @!P4 R2UR UR4, R18 ;  /* 0x000000001204c2ca */ /* 0x000fe400000e0000 */
[----:B------:R-:W-:-:S09]  /*18e0*/  @!P4 R2UR UR5, R19 ;  /* 0x000000001305c2ca */ /* 0x000fd200000e0000 */
[----:B------:R-:W-:-:S04]  /*18f0*/  @!P6 VIADD R21, R21, 0x1 ;  /* 0x000000011515e836 */ /* 0x000fc80000000000 */
[----:B------:R-:W4:Y:S01]  /*1900*/  @!P4 LDG.E.U8 R43, desc[UR4][R50.64] ;  /* 0x00000004322bc981 */ /* 0x000f22000c1e1100 */
[----:B0-----:R-:W-:-:S05]  /*1910*/  @!P1 IADD3 R40, P6, PT, R31, R22, RZ ;  /* 0x000000161f289210 */ /* 0x001fca0007fde0ff */
[----:B------:R-:W-:Y:S01]  /*1920*/  @!P1 IMAD.X R41, RZ, RZ, R23, P6 ;  /* 0x000000ffff299224 */ /* 0x000fe200030e0617 */
[----:B------:R-:W-:-:S13]  /*1930*/  ISETP.NE.AND P6, PT, R28, RZ, PT ;  /* 0x000000ff1c00720c */ /* 0x000fda0003fc5270 */
[----:B------:R-:W-:Y:S01]  /*1940*/  @!P6 VIADD R21, R21, 0x1 ;  /* 0x000000011515e836 */ /* 0x000fe20000000000 */
[----:B------:R-:W-:Y:S02]  /*1950*/  ISETP.GE.U32.OR P6, PT, R3, UR39, P0 ;  /* 0x0000002703007c0c */ /* 0x000fe400087c6470 */
[----:B------:R-:W-:Y:S02]  /*1960*/  P2R R24, PR, RZ, 0x20 ;  /* 0x00000020ff187803 */ /* 0x000fe40000000000 */
[----:B------:R-:W-:-:S09]  /*1970*/  ISETP.NE.AND P5, PT, R26, RZ, PT ;  /* 0x000000ff1a00720c */ /* 0x000fd20003fa5270 */
[C---:B------:R-:W-:Y:S02]  /*1980*/  @!P6 R2UR UR4, R18.reuse ;  /* 0x000000001204e2ca */ /* 0x040fe400000e0000 */
[C---:B------:R-:W-:Y:S02]  /*1990*/  @!P6 R2UR UR5, R19.reuse ;  /* 0x000000001305e2ca */ /* 0x040fe400000e0000 */
[----:B------:R-:W-:Y:S02]  /*19a0*/  @!P1 R2UR UR6, R18 ;  /* 0x00000000120692ca */ /* 0x000fe400000e0000 */
[----:B------:R-:W-:Y:S02]  /*19b0*/  @!P1 R2UR UR7, R19 ;  /* 0x00000000130792ca */ /* 0x000fe400000e0000 */
[----:B------:R-:W-:-:S11]  /*19c0*/  P2R R26, PR, RZ, 0x2 ;  /* 0x00000002ff1a7803 */ /* 0x000fd60000000000 */
[----:B------:R-:W4:Y:S01]  /*19d0*/  @!P1 LDG.E.U8 R41, desc[UR6][R40.64] ;  /* 0x0000000628299981 */ /* 0x000f22000c1e1100 */
[----:B--2---:R-:W-:-:S03]  /*19e0*/  @!P5 IMAD.IADD R20, R20, 0x1, R39 ;  /* 0x000000011414d824 */ /* 0x004fc600078e0227 */
[----:B------:R0:W2:Y:S01]  /*19f0*/  @!P6 LDG.E.U8 R39, desc[UR4][R46.64] ;  /* 0x000000042e27e981 */ /* 0x0000a2000c1e1100 */
[C---:B------:R-:W-:Y:S01]  /*1a00*/  ISETP.GE.U32.OR P1, PT, R2.reuse, UR39, P0 ;  /* 0x0000002702007c0c */ /* 0x040fe20008726470 */
[----:B------:R-:W-:Y:S01]  /*1a10*/  @!P5 VIADD R21, R21, 0x1 ;  /* 0x000000011515d836 */ /* 0x000fe20000000000 */
[----:B------:R-:W-:-:S11]  /*1a20*/  ISETP.GE.U32.OR P5, PT, R2, UR39, P0 ;  /* 0x0000002702007c0c */ /* 0x000fd600087a6470 */
[----:B------:R-:W1:Y:S01]  /*1a30*/  @!P1 LDC.64 R22, c[0x0][0x380] ;  /* 0x0000e000ff169b82 */ /* 0x000e620000000a00 */
[----:B------:R-:W-:Y:S01]  /*1a40*/  VIADD R33, R33, UR38 ;  /* 0x0000002621217c36 */ /* 0x000fe20008000000 */
[----:B------:R-:W-:Y:S02]  /*1a50*/  @!P5 R2UR UR4, R18 ;  /* 0x000000001204d2ca */ /* 0x000fe400000e0000 */
[----:B------:R-:W-:Y:S02]  /*1a60*/  @!P5 R2UR UR5, R19 ;  /* 0x000000001305d2ca */ /* 0x000fe400000e0000 */
[----:B------:R-:W-:Y:S02]  /*1a70*/  P2R R28, PR, RZ, 0x2 ;  /* 0x00000002ff1c7803 */ /* 0x000fe40000000000 */
[----:B-1----:R-:W-:-:S05]  /*1a80*/  @!P1 IADD3 R48, P6, PT, R33, R22, RZ ;  /* 0x0000001621309210 */ /* 0x002fca0007fde0ff */
[----:B------:R-:W-:Y:S01]  /*1a90*/  @!P1 IMAD.X R49, RZ, RZ, R23, P6 ;  /* 0x000000ffff319224 */ /* 0x000fe200030e0617 */
[----:B------:R-:W-:Y:S01]  /*1aa0*/  ISETP.NE.AND P1, PT, R36, RZ, PT ;  /* 0x000000ff2400720c */ /* 0x000fe20003f25270 */
[----:B------:R-:W0:Y:S03]  /*1ab0*/  @!P0 LDC.64 R22, c[0x0][0x380] ;  /* 0x0000e000ff168b82 */ /* 0x000e260000000a00 */
[----:B------:R-:W2:Y:S01]  /*1ac0*/  @!P5 LDG.E.U8 R36, desc[UR4][R48.64] ;  /* 0x000000043024d981 */ /* 0x000ea2000c1e1100 */
[----:B------:R-:W-:Y:S01]  /*1ad0*/  VIADD R35, R35, UR38 ;  /* 0x0000002623237c36 */ /* 0x000fe20008000000 */
[----:B------:R-:W-:Y:S02]  /*1ae0*/  @!P0 R2UR UR4, R18 ;  /* 0x00000000120482ca */ /* 0x000fe400000e0000 */
[----:B------:R-:W-:Y:S02]  /*1af0*/  @!P0 R2UR UR5, R19 ;  /* 0x00000000130582ca */ /* 0x000fe400000e0000 */
[----:B0-----:R-:W-:-:S05]  /*1b00*/  @!P0 IADD3 R46, P5, PT, R35, R22, RZ ;  /* 0x00000016232e8210 */ /* 0x001fca0007fbe0ff */
[----:B------:R-:W-:Y:S01]  /*1b10*/  @!P0 IMAD.X R47, RZ, RZ, R23, P5 ;  /* 0x000000ffff2f8224 */ /* 0x000fe200028e0617 */
[----:B------:R-:W-:Y:S01]  /*1b20*/  ISETP.NE.AND P6, PT, R5, RZ, PT ;  /* 0x000000ff0500720c */ /* 0x000fe20003fc5270 */
[----:B------:R-:W-:-:S04]  /*1b30*/  @!P1 VIADD R21, R21, 0x1 ;  /* 0x0000000115159836 */ /* 0x000fc80000000000 */
[----:B------:R-:W-:Y:S02]  /*1b40*/  @P2 VIADD R21, R21, 0x1 ;  /* 0x0000000115152836 */ /* 0x000fe40000000000 */
[----:B------:R-:W-:Y:S02]  /*1b50*/  VIADD R37, R37, UR38 ;  /* 0x0000002625257c36 */ /* 0x000fe40008000000 */
[----:B---3--:R-:W-:-:S04]  /*1b60*/  @!P1 IMAD.IADD R20, R20, 0x1, R34 ;  /* 0x0000000114149824 */ /* 0x008fc800078e0222 */
[----:B-----5:R-:W-:-:S04]  /*1b70*/  @P2 IMAD.IADD R20, R20, 0x1, R32 ;  /* 0x0000000114142824 */ /* 0x020fc800078e0220 */
[----:B----4-:R-:W-:Y:S02]  /*1b80*/  @!P3 IMAD.IADD R20, R20, 0x1, R45 ;  /* 0x000000011414b824 */ /* 0x010fe400078e022d */
[----:B------:R0:W3:Y:S01]  /*1b90*/  @!P0 LDG.E.U8 R45, desc[UR4][R46.64] ;  /* 0x000000042e2d8981 */ /* 0x0000e2000c1e1100 */
[----:B------:R-:W-:Y:S02]  /*1ba0*/  PLOP3.LUT P1, PT, PT, PT, PT, 0x8, 0x80 ;  /* 0x000000000080781c */ /* 0x000fe40003f2e170 */
[----:B------:R-:W-:-:S13]  /*1bb0*/  @!P0 PLOP3.LUT P1, PT, P6, PT, PT, 0x8, 0x80 ;  /* 0x000000000080881c */ /* 0x000fda000372e170 */
[----:B------:R-:W1:Y:S01]  /*1bc0*/  @P1 LDC.64 R22, c[0x0][0x380] ;  /* 0x0000e000ff161b82 */ /* 0x000e620000000a00 */
[----:B------:R-:W-:Y:S01]  /*1bd0*/  ISETP.GE.U32.OR P2, PT, R9, UR39, P0 ;  /* 0x0000002709007c0c */ /* 0x000fe20008746470 */
[----:B------:R-:W-:Y:S01]  /*1be0*/  @!P3 VIADD R21, R21, 0x1 ;  /* 0x000000011515b836 */ /* 0x000fe20000000000 */
[----:B-1----:R-:W-:-:S05]  /*1bf0*/  @P1 IADD3 R34, P5, PT, R37, R22, RZ ;  /* 0x0000001625221210 */ /* 0x002fca0007fbe0ff */
[----:B------:R-:W-:-:S06]  /*1c00*/  @P1 IMAD.X R38, RZ, RZ, R23, P5 ;  /* 0x000000ffff261224 */ /* 0x000fcc00028e0617 */
[----:B------:R-:W1:Y:S01]  /*1c10*/  @!P2 LDC.64 R22, c[0x0][0x380] ;  /* 0x0000e000ff16ab82 */ /* 0x000e620000000a00 */
[----:B------:R-:W-:Y:S01]  /*1c20*/  ISETP.GE.U32.OR P3, PT, R10, UR39, P0 ;  /* 0x000000270a007c0c */ /* 0x000fe20008766470 */
[----:B------:R-:W-:Y:S02]  /*1c30*/  VIADD R25, R25, UR38 ;  /* 0x0000002619197c36 */ /* 0x000fe40008000000 */
[----:B------:R-:W-:-:S03]  /*1c40*/  @!P4 IMAD.IADD R20, R20, 0x1, R43 ;  /* 0x000000011414c824 */ /* 0x000fc600078e022b */
[----:B-1----:R-:W-:-:S05]  /*1c50*/  @!P2 IADD3 R42, P5, PT, R25, R22, RZ ;  /* 0x00000016192aa210 */ /* 0x002fca0007fbe0ff */
[----:B------:R-:W-:Y:S02]  /*1c60*/  @!P2 IMAD.X R43, RZ, RZ, R23, P5 ;  /* 0x000000ffff2ba224 */ /* 0x000fe400028e0617 */
[----:B------:R-:W0:Y:S01]  /*1c70*/  @!P3 LDC.64 R22, c[0x0][0x380] ;  /* 0x0000e000ff16bb82 */ /* 0x000e220000000a00 */
[----:B------:R-:W-:Y:S01]  /*1c80*/  ISETP.GE.U32.OR P5, PT, R3, UR39, P0 ;  /* 0x0000002703007c0c */ /* 0x000fe200087a6470 */
[----:B------:R-:W-:Y:S02]  /*1c90*/  VIADD R27, R27, UR38 ;  /* 0x000000261b1b7c36 */ /* 0x000fe40008000000 */
[----:B------:R-:W-:Y:S01]  /*1ca0*/  @!P4 VIADD R21, R21, 0x1 ;  /* 0x000000011515c836 */ /* 0x000fe20000000000 */
[----:B------:R-:W-:Y:S02]  /*1cb0*/  @P1 R2UR UR4, R18 ;  /* 0x00000000120412ca */ /* 0x000fe400000e0000 */
[----:B------:R-:W-:Y:S02]  /*1cc0*/  @P1 R2UR UR5, R19 ;  /* 0x00000000130512ca */ /* 0x000fe400000e0000 */
[----:B------:R-:W-:-:S05]  /*1cd0*/  ISETP.GE.U32.OR P6, PT, R6, UR39, P0 ;  /* 0x0000002706007c0c */ /* 0x000fca00087c6470 */
[----:B--2---:R-:W-:Y:S01]  /*1ce0*/  @!P5 IMAD.IADD R20, R20, 0x1, R39 ;  /* 0x000000011414d824 */ /* 0x004fe200078e0227 */
[----:B0-----:R-:W-:Y:S01]  /*1cf0*/  @!P3 IADD3 R46, P5, PT, R27, R22, RZ ;  /* 0x000000161b2eb210 */ /* 0x001fe20007fbe0ff */
[----:B------:R-:W-:-:S05]  /*1d00*/  VIADD R22, R0, 0x2 ;  /* 0x0000000200167836 */ /* 0x000fca0000000000 */
[----:B------:R-:W-:Y:S01]  /*1d10*/  ISETP.GE.U32.AND P4, PT, R22, UR40, PT ;  /* 0x0000002816007c0c */ /* 0x000fe2000bf86070 */
[----:B------:R-:W-:-:S03]  /*1d20*/  @!P3 IMAD.X R47, RZ, RZ, R23, P5 ;  /* 0x000000ffff2fb224 */ /* 0x000fc600028e0617 */
[----:B------:R-:W-:Y:S01]  /*1d30*/  ISETP.GE.U32.OR P5, PT, R3, UR39, P4 ;  /* 0x0000002703007c0c */ /* 0x000fe2000a7a6470 */
[----:B------:R-:W-:Y:S02]  /*1d40*/  @P1 IMAD.MOV.U32 R39, RZ, RZ, R38 ;  /* 0x000000ffff271224 */ /* 0x000fe400078e0026 */
[----:B------:R-:W-:-:S05]  /*1d50*/  @P1 IMAD.MOV.U32 R38, RZ, RZ, R34 ;  /* 0x000000ffff261224 */ /* 0x000fca00078e0022 */
[----:B------:R-:W2:Y:S05]  /*1d60*/  @P1 LDG.E.U8 R39, desc[UR4][R38.64] ;  /* 0x0000000426271981 */ /* 0x000eaa000c1e1100 */
[----:B------:R-:W0:Y:S01]  /*1d70*/  @!P5 LDC.64 R22, c[0x0][0x380] ;  /* 0x0000e000ff16db82 */ /* 0x000e220000000a00 */
[----:B------:R-:W-:Y:S02]  /*1d80*/  VIADD R29, R29, UR38 ;  /* 0x000000261d1d7c36 */ /* 0x000fe40008000000 */
[----:B------:R-:W-:Y:S01]  /*1d90*/  @!P6 IMAD.IADD R20, R20, 0x1, R41 ;  /* 0x000000011414e824 */ /* 0x000fe200078e0229 */
[----:B------:R-:W-:Y:S02]  /*1da0*/  P2R R32, PR, RZ, 0x1 ;  /* 0x00000001ff207803 */ /* 0x000fe40000000000 */
[----:B------:R-:W-:-:S02]  /*1db0*/  ISETP.NE.AND P0, PT, R28, RZ, PT ;  /* 0x000000ff1c00720c */ /* 0x000fc40003f05270 */
[----:B0-----:R-:W-:-:S05]  /*1dc0*/  @!P5 IADD3 R48, P6, PT, R29, R22, RZ ;  /* 0x000000161d30d210 */ /* 0x001fca0007fde0ff */
[----:B------:R-:W-:Y:S01]  /*1dd0*/  @!P5 IMAD.X R49, RZ, RZ, R23, P6 ;  /* 0x000000ffff31d224 */ /* 0x000fe200030e0617 */
[----:B------:R-:W-:-:S05]  /*1de0*/  ISETP.GE.U32.OR P6, PT, R6, UR39, P4 ;  /* 0x0000002706007c0c */ /* 0x000fca000a7c6470 */
[----:B------:R-:W-:Y:S01]  /*1df0*/  @!P0 IMAD.IADD R20, R20, 0x1, R36 ;  /* 0x0000000114148824 */ /* 0x000fe200078e0224 */
[----:B------:R-:W-:Y:S02]  /*1e00*/  P2R R36, PR, RZ, 0x1 ;  /* 0x00000001ff247803 */ /* 0x000fe40000000000 */
[----:B------:R-:W-:-:S05]  /*1e10*/  ISETP.NE.AND P0, PT, R26, RZ, PT ;  /* 0x000000ff1a00720c */ /* 0x000fca0003f05270 */
[----:B------:R-:W0:Y:S01]  /*1e20*/  @!P6 LDC.64 R22, c[0x0][0x380] ;  /* 0x0000e000ff16eb82 */ /* 0x000e220000000a00 */
[----:B------:R-:W-:Y:S02]  /*1e30*/  P2R R26, PR, RZ, 0x2 ;  /* 0x00000002ff1a7803 */ /* 0x000fe40000000000 */
[----:B------:R-:W-:Y:S02]  /*1e40*/  ISETP.NE.AND P1, PT, R24, RZ, PT ;  /* 0x000000ff1800720c */ /* 0x000fe40003f25270 */
[C---:B------:R-:W-:Y:S02]  /*1e50*/  @!P2 R2UR UR4, R18.reuse ;  /* 0x000000001204a2ca */ /* 0x040fe400000e0000 */
[----:B------:R-:W-:Y:S01]  /*1e60*/  @!P2 R2UR UR5, R19 ;  /* 0x000000001305a2ca */ /* 0x000fe200000e0000 */
[----:B------:R-:W-:Y:S01]  /*1e70*/  VIADD R31, R31, UR38 ;  /* 0x000000261f1f7c36 */ /* 0x000fe20008000000 */
[----:B------:R-:W-:Y:S02]  /*1e80*/  @!P3 R2UR UR6, R18 ;  /* 0x000000001206b2ca */ /* 0x000fe400000e0000 */
[----:B------:R-:W-:-:S05]  /*1e90*/  @!P3 R2UR UR7, R19 ;  /* 0x000000001307b2ca */ /* 0x000fca00000e0000 */
[----:B------:R-:W-:-:S04]  /*1ea0*/  @!P1 VIADD R21, R21, 0x1 ;  /* 0x0000000115159836 */ /* 0x000fc80000000000 */
[----:B------:R-:W4:Y:S01]  /*1eb0*/  @!P2 LDG.E.U8 R28, desc[UR4][R42.64] ;  /* 0x000000042a1ca981 */ /* 0x000f22000c1e1100 */
[----:B0-----:R-:W-:-:S03]  /*1ec0*/  @!P6 IADD3 R40, P1, PT, R31, R22, RZ ;  /* 0x000000161f28e210 */ /* 0x001fc60007f3e0ff */
[----:B------:R0:W5:Y:S02]  /*1ed0*/  @!P3 LDG.E.U8 R24, desc[UR6][R46.64] ;  /* 0x000000062e18b981 */ /* 0x000164000c1e1100 */
[----:B------:R-:W-:Y:S01]  /*1ee0*/  @!P6 IMAD.X R41, RZ, RZ, R23, P1 ;  /* 0x000000ffff29e224 */ /* 0x000fe200008e0617 */
[----:B------:R-:W-:Y:S02]  /*1ef0*/  ISETP.GE.U32.OR P1, PT, R2, UR39, P4 ;  /* 0x0000002702007c0c */ /* 0x000fe4000a726470 */
[----:B------:R-:W-:Y:S02]  /*1f00*/  @!P5 R2UR UR4, R18 ;  /* 0x000000001204d2ca */ /* 0x000fe400000e0000 */
[----:B------:R-:W-:-:S09]  /*1f10*/  @!P5 R2UR UR5, R19 ;  /* 0x000000001305d2ca */ /* 0x000fd200000e0000 */
[----:B------:R-:W0:Y:S04]  /*1f20*/  @!P1 LDC.64 R22, c[0x0][0x380] ;  /* 0x0000e000ff169b82 */ /* 0x000e280000000a00 */
[----:B------:R-:W5:Y:S01]  /*1f30*/  @!P5 LDG.E.U8 R43, desc[UR4][R48.64] ;  /* 0x00000004302bd981 */ /* 0x000f62000c1e1100 */
[----:B------:R-:W-:Y:S02]  /*1f40*/  VIADD R33, R33, UR38 ;  /* 0x0000002621217c36 */ /* 0x000fe40008000000 */
[----:B------:R-:W-:Y:S01]  /*1f50*/  @!P0 VIADD R21, R21, 0x1 ;  /* 0x0000000115158836 */ /* 0x000fe20000000000 */
[----:B------:R-:W-:Y:S02]  /*1f60*/  @!P6 R2UR UR6, R18 ;  /* 0x000000001206e2ca */ /* 0x000fe400000e0000 */
[----:B------:R-:W-:-:S02]  /*1f70*/  @!P6 R2UR UR7, R19 ;  /* 0x000000001307e2ca */ /* 0x000fc400000e0000 */
[----:B------:R-:W-:Y:S02]  /*1f80*/  @!P1 R2UR UR4, R18 ;  /* 0x00000000120492ca */ /* 0x000fe400000e0000 */
[----:B------:R-:W-:-:S09]  /*1f90*/  @!P1 R2UR UR5, R19 ;  /* 0x00000000130592ca */ /* 0x000fd200000e0000 */
[----:B------:R-:W5:Y:S01]  /*1fa0*/  @!P6 LDG.E.U8 R41, desc[UR6][R40.64] ;  /* 0x000000062829e981 */ /* 0x000f62000c1e1100 */
[----:B0-----:R-:W-:-:S05]  /*1fb0*/  @!P1 IADD3 R46, P0, PT, R33, R22, RZ ;  /* 0x00000016212e9210 */ /* 0x001fca0007f1e0ff */
[----:B------:R-:W-:Y:S01]  /*1fc0*/  @!P1 IMAD.X R47, RZ, RZ, R23, P0 ;  /* 0x000000ffff2f9224 */ /* 0x000fe200000e0617 */
[----:B------:R-:W-:Y:S01]  /*1fd0*/  ISETP.NE.AND P0, PT, R36, RZ, PT ;  /* 0x000000ff2400720c */ /* 0x000fe20003f05270 */
[----:B------:R-:W0:-:S12]  /*1fe0*/  @!P4 LDC.64 R22, c[0x0][0x380] ;  /* 0x0000e000ff16cb82 */ /* 0x000e180000000a00 */
[----:B------:R-:W-:Y:S01]  /*1ff0*/  @!P0 VIADD R21, R21, 0x1 ;  /* 0x0000000115158836 */ /* 0x000fe20000000000 */
[----:B------:R-:W-:Y:S02]  /*2000*/  ISETP.NE.AND P0, PT, R32, RZ, PT ;  /* 0x000000ff2000720c */ /* 0x000fe40003f05270 */
[----:B------:R1:W5:Y:S01]  /*2010*/  @!P1 LDG.E.U8 R32, desc[UR4][R46.64] ;  /* 0x000000042e209981 */ /* 0x000362000c1e1100 */
[----:B------:R-:W-:Y:S01]  /*2020*/  VIADD R35, R35, UR38 ;  /* 0x0000002623237c36 */ /* 0x000fe20008000000 */
[----:B------:R-:W-:Y:S02]  /*2030*/  @!P4 R2UR UR4, R18 ;  /* 0x000000001204c2ca */ /* 0x000fe400000e0000 */
[----:B------:R-:W-:Y:S02]  /*2040*/  @!P4 R2UR UR5, R19 ;  /* 0x000000001305c2ca */ /* 0x000fe400000e0000 */
[----:B0-----:R-:W-:-:S05]  /*2050*/  @!P4 IADD3 R44, P1, PT, R35, R22, RZ ;  /* 0x00000016232cc210 */ /* 0x001fca0007f3e0ff */
[----:B---3--:R-:W-:Y:S02]  /*2060*/  @!P0 IMAD.IADD R20, R20, 0x1, R45 ;  /* 0x0000000114148824 */ /* 0x008fe400078e022d */
[----:B------:R-:W-:-:S06]  /*2070*/  @!P4 IMAD.X R45, RZ, RZ, R23, P1 ;  /* 0x000000ffff2dc224 */ /* 0x000fcc00008e0617 */
[----:B------:R-:W3:Y:S01]  /*2080*/  @!P4 LDG.E.U8 R45, desc[UR4][R44.64] ;  /* 0x000000042c2dc981 */ /* 0x000ee2000c1e1100 */
[----:B------:R-:W-:Y:S02]  /*2090*/  P2R R34, PR, RZ, 0x20 ;  /* 0x00000020ff227803 */ /* 0x000fe40000000000 */
[----:B------:R-:W-:Y:S01]  /*20a0*/  ISETP.NE.AND P5, PT, R5, RZ, PT ;  /* 0x000000ff0500720c */ /* 0x000fe20003fa5270 */
[----:B------:R-:W-:Y:S01]  /*20b0*/  @!P0 VIADD R21, R21, 0x1 ;  /* 0x0000000115158836 */ /* 0x000fe20000000000 */
[----:B------:R-:W-:Y:S02]  /*20c0*/  PLOP3.LUT P0, PT, PT, PT, PT, 0x8, 0x80 ;  /* 0x000000000080781c */ /* 0x000fe40003f0e170 */
[----:B------:R-:W-:-:S13]  /*20d0*/  @!P4 PLOP3.LUT P0, PT, P5, PT, PT, 0x8, 0x80 ;  /* 0x000000000080c81c */ /* 0x000fda0002f0e170 */
[----:B------:R-:W0:Y:S01]  /*20e0*/  @P0 LDC.64 R22, c[0x0][0x380] ;  /* 0x0000e000ff160b82 */ /* 0x000e220000000a00 */
[----:B------:R-:W-:Y:S01]  /*20f0*/  ISETP.NE.AND P1, PT, R26, RZ, PT ;  /* 0x000000ff1a00720c */ /* 0x000fe20003f25270 */
[----:B------:R-:W-:-:S05]  /*2100*/  VIADD R37, R37, UR38 ;  /* 0x0000002625257c36 */ /* 0x000fca0008000000 */
[----:B0-----:R-:W-:Y:S01]  /*2110*/  @P0 IADD3 R26, P5, PT, R37, R22, RZ ;  /* 0x00000016251a0210 */ /* 0x001fe20007fbe0ff */
[----:B------:R-:W-:-:S06]  /*2120*/  VIADD R27, R27, UR38 ;  /* 0x000000261b1b7c36 */ /* 0x000fcc0008000000 */
[----:B------:R-:W-:Y:S02]  /*2130*/  @P1 VIADD R21, R21, 0x1 ;  /* 0x0000000115151836 */ /* 0x000fe40000000000 */
[----:B------:R-:W-:Y:S02]  /*2140*/  VIADD R25, R25, UR38 ;  /* 0x0000002619197c36 */ /* 0x000fe40008000000 */
[----:B------:R-:W-:Y:S02]  /*2150*/  @!P2 VIADD R21, R21, 0x1 ;  /* 0x000000011515a836 */ /* 0x000fe40000000000 */
[----:B--2---:R-:W-:Y:S02]  /*2160*/  @P1 IMAD.IADD R20, R20, 0x1, R39 ;  /* 0x0000000114141824 */ /* 0x004fe400078e0227 */
[----:B------:R-:W-:Y:S01]  /*2170*/  @P0 IMAD.X R39, RZ, RZ, R23, P5 ;  /* 0x000000ffff270224 */ /* 0x000fe200028e0617 */
[----:B------:R-:W-:-:S13]  /*2180*/  ISETP.GE.U32.OR P5, PT, R10, UR39, P4 ;  /* 0x000000270a007c0c */ /* 0x000fda000a7a6470 */
[----:B------:R-:W1:Y:S02]  /*2190*/  @!P5 LDC.64 R22, c[0x0][0x380] ;  /* 0x0000e000ff16db82 */ /* 0x000e640000000a00 */
[----:B-1----:R-:W-:-:S05]  /*21a0*/  @!P5 IADD3 R46, P1, PT, R27, R22, RZ ;  /* 0x000000161b2ed210 */ /* 0x002fca0007f3e0ff */
[----:B------:R-:W-:Y:S01]  /*21b0*/  @!P5 IMAD.X R47, RZ, RZ, R23, P1 ;  /* 0x000000ffff2fd224 */ /* 0x000fe200008e0617 */
[----:B------:R-:W-:-:S13]  /*21c0*/  ISETP.GE.U32.OR P1, PT, R9, UR39, P4 ;  /* 0x0000002709007c0c */ /* 0x000fda000a726470 */
[----:B------:R-:W0:Y:S01]  /*21d0*/  @!P1 LDC.64 R22, c[0x0][0x380] ;  /* 0x0000e000ff169b82 */ /* 0x000e220000000a00 */
[----:B----4-:R-:W-:-:S04]  /*21e0*/  @!P2 IMAD.IADD R20, R20, 0x1, R28 ;  /* 0x000000011414a824 */ /* 0x010fc800078e021c */
[----:B-----5:R-:W-:Y:S01]  /*21f0*/  @!P3 IMAD.IADD R20, R20, 0x1, R24 ;  /* 0x000000011414b824 */ /* 0x020fe200078e0218 */
[----:B------:R-:W-:Y:S02]  /*2200*/  P2R R24, PR, RZ, 0x20 ;  /* 0x00000020ff187803 */ /* 0x000fe40000000000 */
[----:B------:R-:W-:Y:S02]  /*2210*/  ISETP.NE.AND P5, PT, R34, RZ, PT ;  /* 0x000000ff2200720c */ /* 0x000fe40003fa5270 */
[----:B0-----:R-:W-:Y:S01]  /*2220*/  @!P1 IADD3 R42, P2, PT, R25, R22, RZ ;  /* 0x00000016192a9210 */ /* 0x001fe20007f5e0ff */
[----:B------:R-:W-:Y:S02]  /*2230*/  VIADD R22, R0, 0x3 ;  /* 0x0000000300167836 */ /* 0x000fe40000000000 */
[----:B------:R-:W-:-:S08]  /*2240*/  @!P3 VIADD R21, R21, 0x1 ;  /* 0x000000011515b836 */ /* 0x000fd00000000000 */
[----:B------:R-:W-:Y:S02]  /*2250*/  @!P5 IMAD.IADD R20, R20, 0x1, R43 ;  /* 0x000000011414d824 */ /* 0x000fe400078e022b */
[----:B------:R-:W-:Y:S01]  /*2260*/  @!P1 IMAD.X R43, RZ, RZ, R23, P2 ;  /* 0x000000ffff2b9224 */ /* 0x000fe200010e0617 */
[----:B------:R-:W-:-:S04]  /*2270*/  ISETP.GE.U32.AND P2, PT, R22, UR40, PT ;  /* 0x0000002816007c0c */ /* 0x000fc8000bf46070 */
[----:B------:R-:W-:Y:S02]  /*2280*/  ISETP.GE.U32.OR P3, PT, R3, UR39, P2 ;  /* 0x0000002703007c0c */ /* 0x000fe40009766470 */
[----:B------:R-:W-:Y:S02]  /*2290*/  P2R R34, PR, RZ, 0x2 ;  /* 0x00000002ff227803 */ /* 0x000fe40000000000 */
[----:B------:R-:W-:-:S09]  /*22a0*/  ISETP.GE.U32.OR P1, PT, R2, UR39, P4 ;  /* 0x0000002702007c0c */ /* 0x000fd2000a726470 */
[----:B------:R-:W0:Y:S01]  /*22b0*/  @!P3 LDC.64 R22, c[0x0][0x380] ;  /* 0x0000e000ff16bb82 */ /* 0x000e220000000a00 */
[----:B------:R-:W-:Y:S01]  /*22c0*/  @!P5 VIADD R21, R21, 0x1 ;  /* 0x000000011515d836 */ /* 0x000fe20000000000 */
[----:B------:R-:W-:Y:S01]  /*22d0*/  ISETP.GE.U32.OR P5, PT, R6, UR39, P2 ;  /* 0x0000002706007c0c */ /* 0x000fe200097a6470 */
[----:B------:R-:W-:Y:S02]  /*22e0*/  @!P6 IMAD.IADD R20, R20, 0x1, R41 ;  /* 0x000000011414e824 */ /* 0x000fe400078e0229 */
[----:B------:R-:W-:Y:S02]  /*22f0*/  VIADD R29, R29, UR38 ;  /* 0x000000261d1d7c36 */ /* 0x000fe40008000000 */
[----:B------:R-:W-:Y:S01]  /*2300*/  @!P1 IMAD.IADD R20, R20, 0x1, R32 ;  /* 0x0000000114149824 */ /* 0x000fe200078e0220 */
[----:B------:R-:W-:Y:S02]  /*2310*/  P2R R32, PR, RZ, 0x2 ;  /* 0x00000002ff207803 */ /* 0x000fe40000000000 */
[----:B0-----:R-:W-:-:S05]  /*2320*/  @!P3 IADD3 R40, P1, PT, R29, R22, RZ ;  /* 0x000000161d28b210 */ /* 0x001fca0007f3e0ff */
[----:B------:R-:W-:Y:S02]  /*2330*/  @!P3 IMAD.X R41, RZ, RZ, R23, P1 ;  /* 0x000000ffff29b224 */ /* 0x000fe400008e0617 */
[----:B------:R-:W0:Y:S01]  /*2340*/  @!P5 LDC.64 R22, c[0x0][0x380] ;  /* 0x0000e000ff16db82 */ /* 0x000e220000000a00 */
[----:B------:R-:W-:Y:S01]  /*2350*/  @!P6 VIADD R21, R21, 0x1 ;  /* 0x000000011515e836 */ /* 0x000fe20000000000 */
[----:B------:R-:W-:Y:S01]  /*2360*/  ISETP.GE.U32.OR P6, PT, R2, UR39, P2 ;  /* 0x0000002702007c0c */ /* 0x000fe200097c6470 */
[----:B------:R-:W-:Y:S02]  /*2370*/  VIADD R31, R31, UR38 ;  /* 0x000000261f1f7c36 */ /* 0x000fe40008000000 */
[----:B---3--:R-:W-:-:S03]  /*2380*/  @!P4 IMAD.IADD R20, R20, 0x1, R45 ;  /* 0x000000011414c824 */ /* 0x008fc600078e022d */
[----:B0-----:R-:W-:-:S05]  /*2390*/  @!P5 IADD3 R44, P1, PT, R31, R22, RZ ;  /* 0x000000161f2cd210 */ /* 0x001fca0007f3e0ff */
[----:B------:R-:W-:Y:S02]  /*23a0*/  @!P5 IMAD.X R45, RZ, RZ, R23, P1 ;  /* 0x000000ffff2dd224 */ /* 0x000fe400008e0617 */
[----:B------:R-:W0:Y:S01]  /*23b0*/  @!P6 LDC.64 R22, c[0x0][0x380] ;  /* 0x0000e000ff16eb82 */ /* 0x000e220000000a00 */
[----:B------:R-:W-:Y:S02]  /*23c0*/  VIADD R33, R33, UR38 ;  /* 0x0000002621217c36 */ /* 0x000fe40008000000 */
[----:B------:R-:W-:Y:S01]  /*23d0*/  @P0 IMAD.MOV.U32 R49, RZ, RZ, R39 ;  /* 0x000000ffff310224 */ /* 0x000fe200078e0027 */
[----:B------:R-:W-:Y:S02]  /*23e0*/  @P0 R2UR UR4, R18 ;  /* 0x00000000120402ca */ /* 0x000fe400000e0000 */
[----:B0-----:R-:W-:-:S05]  /*23f0*/  @!P6 IADD3 R38, P1, PT, R33, R22, RZ ;  /* 0x000000162126e210 */ /* 0x001fca0007f3e0ff */
[----:B------:R-:W-:Y:S02]  /*2400*/  @!P6 IMAD.X R39, RZ, RZ, R23, P1 ;  /* 0x000000ffff27e224 */ /* 0x000fe400008e0617 */
[----:B------:R-:W0:Y:S01]  /*2410*/  @!P2 LDC.64 R22, c[0x0][0x380] ;  /* 0x0000e000ff16ab82 */ /* 0x000e220000000a00 */
[----:B------:R-:W-:Y:S02]  /*2420*/  ISETP.NE.AND P1, PT, R32, RZ, PT ;  /* 0x000000ff2000720c */ /* 0x000fe40003f25270 */
[----:B------:R-:W-:Y:S01]  /*2430*/  @P0 R2UR UR5, R19 ;  /* 0x00000000130502ca */ /* 0x000fe200000e0000 */
[----:B------:R-:W-:Y:S02]  /*2440*/  VIADD R33, R35, UR38 ;  /* 0x0000002623217c36 */ /* 0x000fe40008000000 */
[----:B------:R-:W-:-:S08]  /*2450*/  @P0 IMAD.MOV.U32 R48, RZ, RZ, R26 ;  /* 0x000000ffff300224 */ /* 0x000fd000078e001a */
[----:B------:R-:W-:Y:S02]  /*2460*/  @!P1 VIADD R21, R21, 0x1 ;  /* 0x0000000115159836 */ /* 0x000fe40000000000 */
[----:B------:R-:W2:Y:S01]  /*2470*/  @P0 LDG.E.U8 R49, desc[UR4][R48.64] ;  /* 0x0000000430310981 */ /* 0x000ea2000c1e1100 */
[----:B0-----:R-:W-:-:S05]  /*2480*/  @!P2 IADD3 R32, P1, PT, R33, R22, RZ ;  /* 0x000000162120a210 */ /* 0x001fca0007f3e0ff */
[----:B------:R-:W-:Y:S01]  /*2490*/  @!P2 IMAD.X R33, RZ, RZ, R23, P1 ;  /* 0x000000ffff21a224 */ /* 0x000fe200008e0617 */
[----:B------:R-:W-:-:S13]  /*24a0*/  ISETP.NE.AND P1, PT, R34, RZ, PT ;  /* 0x000000ff2200720c */ /* 0x000fda0003f25270 */
[----:B------:R-:W-:Y:S02]  /*24b0*/  @!P1 R2UR UR4, R18 ;  /* 0x00000000120492ca */ /* 0x000fe400000e0000 */
[----:B------:R-:W-:Y:S02]  /*24c0*/  @!P1 R2UR UR5, R19 ;  /* 0x00000000130592ca */ /* 0x000fe400000e0000 */
[----:B------:R-:W-:Y:S02]  /*24d0*/  P2R R28, PR, RZ, 0x8 ;  /* 0x00000008ff1c7803 */ /* 0x000fe40000000000 */
[----:B------:R-:W-:-:S09]  /*24e0*/  ISETP.NE.AND P3, PT, R24, RZ, PT ;  /* 0x000000ff1800720c */ /* 0x000fd20003f65270 */
[----:B------:R-:W3:Y:S04]  /*24f0*/  @!P1 LDG.E.U8 R43, desc[UR4][R42.64] ;  /* 0x000000042a2b9981 */ /* 0x000ee8000c1e1100 */
[----:B------:R-:W-:Y:S02]  /*2500*/  @!P3 R2UR UR4, R18 ;  /* 0x000000001204b2ca */ /* 0x000fe400000e0000 */
[----:B------:R-:W-:-:S13]  /*2510*/  @!P3 R2UR UR5, R19 ;  /* 0x000000001305b2ca */ /* 0x000fda00000e0000 */
[----:B------:R-:W4:Y:S01]  /*2520*/  @!P3 LDG.E.U8 R47, desc[UR4][R46.64] ;  /* 0x000000042e2fb981 */ /* 0x000f22000c1e1100 */
[----:B------:R-:W-:Y:S02]  /*2530*/  P2R R29, PR, RZ, 0x20 ;  /* 0x00000020ff1d7803 */ /* 0x000fe40000000000 */
[----:B------:R-:W-:Y:S01]  /*2540*/  ISETP.NE.AND P5, PT, R5, RZ, PT ;  /* 0x000000ff0500720c */ /* 0x000fe20003fa5270 */
[----:B------:R-:W-:Y:S01]  /*2550*/  @!P4 VIADD R21, R21, 0x1 ;  /* 0x000000011515c836 */ /* 0x000fe20000000000 */
[----:B------:R-:W-:Y:S02]  /*2560*/  PLOP3.LUT P4, PT, PT, PT, PT, 0x8, 0x80 ;  /* 0x000000000080781c */ /* 0x000fe40003f8e170 */
[----:B------:R-:W-:-:S13]  /*2570*/  @!P2 PLOP3.LUT P4, PT, P5, PT, PT, 0x8, 0x80 ;  /* 0x000000000080a81c */ /* 0x000fda0002f8e170 */
[----:B------:R-:W0:Y:S01]  /*2580*/  @P4 LDC.64 R22, c[0x0][0x380] ;  /* 0x0000e000ff164b82 */ /* 0x000e220000000a00 */
[----:B------:R-:W-:Y:S02]  /*2590*/  @P0 VIADD R21, R21, 0x1 ;  /* 0x0000000115150836 */ /* 0x000fe40000000000 */
[----:B------:R-:W-:-:S05]  /*25a0*/  VIADD R37, R37, UR38 ;  /* 0x0000002625257c36 */ /* 0x000fca0008000000 */
[----:B0-----:R-:W-:-:S05]  /*25b0*/  @P4 IADD3 R26, P5, PT, R37, R22, RZ ;  /* 0x00000016251a4210 */ /* 0x001fca0007fbe0ff */
[----:B------:R-:W-:Y:S02]  /*25c0*/  @P4 IMAD.X R31, RZ, RZ, R23, P5 ;  /* 0x000000ffff1f4224 */ /* 0x000fe400028e0617 */
[----:B------:R-:W-:Y:S02]  /*25d0*/  @!P1 VIADD R21, R21, 0x1 ;  /* 0x0000000115159836 */ /* 0x000fe40000000000 */
[----:B------:R-:W-:Y:S02]  /*25e0*/  VIADD R25, R25, UR38 ;  /* 0x0000002619197c36 */ /* 0x000fe40008000000 */
[----:B------:R-:W-:Y:S02]  /*25f0*/  @!P3 VIADD R21, R21, 0x1 ;  /* 0x000000011515b836 */ /* 0x000fe40000000000 */
[----:B------:R-:W-:Y:S01]  /*2600*/  VIADD R27, R27, UR38 ;  /* 0x000000261b1b7c36 */ /* 0x000fe20008000000 */
[----:B------:R-:W-:Y:S02]  /*2610*/  @P4 R2UR UR6, R18 ;  /* 0x00000000120642ca */ /* 0x000fe400000e0000 */
[----:B------:R-:W-:Y:S01]  /*2620*/  @P4 R2UR UR7, R19 ;  /* 0x00000000130742ca */ /* 0x000fe200000e0000 */
[----:B--2---:R-:W-:Y:S01]  /*2630*/  @P0 IMAD.IADD R20, R20, 0x1, R49 ;  /* 0x0000000114140824 */ /* 0x004fe200078e0231 */
[----:B------:R-:W-:-:S13]  /*2640*/  ISETP.GE.U32.OR P0, PT, R9, UR39, P2 ;  /* 0x0000002709007c0c */ /* 0x000fda0009706470 */
[----:B------:R-:W0:Y:S01]  /*2650*/  @!P0 LDC.64 R22, c[0x0][0x380] ;  /* 0x0000e000ff168b82 */ /* 0x000e220000000a00 */
[----:B---3--:R-:W-:Y:S01]  /*2660*/  @!P1 IMAD.IADD R20, R20, 0x1, R43 ;  /* 0x0000000114149824 */ /* 0x008fe200078e022b */
[----:B------:R-:W-:Y:S02]  /*2670*/  ISETP.GE.U32.OR P1, PT, R10, UR39, P2 ;  /* 0x000000270a007c0c */ /* 0x000fe40009726470 */
[----:B0-----:R-:W-:-:S05]  /*2680*/  @!P0 IADD3 R24, P5, PT, R25, R22, RZ ;  /* 0x0000001619188210 */ /* 0x001fca0007fbe0ff */
[----:B------:R-:W-:-:S06]  /*2690*/  @!P0 IMAD.X R25, RZ, RZ, R23, P5 ;  /* 0x000000ffff198224 */ /* 0x000fcc00028e0617 */
[----:B------:R-:W0:Y:S01]  /*26a0*/  @!P1 LDC.64 R22, c[0x0][0x380] ;  /* 0x0000e000ff169b82 */ /* 0x000e220000000a00 */
[----:B----4-:R-:W-:Y:S01]  /*26b0*/  @!P3 IMAD.IADD R20, R20, 0x1, R47 ;  /* 0x000000011414b824 */ /* 0x010fe200078e022f */
[----:B------:R-:W-:-:S13]  /*26c0*/  ISETP.NE.AND P3, PT, R28, RZ, PT ;  /* 0x000000ff1c00720c */ /* 0x000fda0003f65270 */
[----:B------:R-:W-:Y:S02]  /*26d0*/  @!P3 R2UR UR4, R18 ;  /* 0x000000001204b2ca */ /* 0x000fe400000e0000 */
[----:B0-----:R-:W-:Y:S02]  /*26e0*/  @!P1 IADD3 R22, P5, PT, R27, R22, RZ ;  /* 0x000000161b169210 */ /* 0x001fe40007fbe0ff */
[----:B------:R-:W-:-:S03]  /*26f0*/  @!P3 R2UR UR5, R19 ;  /* 0x000000001305b2ca */ /* 0x000fc600000e0000 */
[----:B------:R-:W-:Y:S01]  /*2700*/  @!P1 IMAD.X R23, RZ, RZ, R23, P5 ;  /* 0x000000ffff179224 */ /* 0x000fe200028e0617 */
[----:B------:R-:W-:-:S09]  /*2710*/  ISETP.NE.AND P5, PT, R29, RZ, PT ;  /* 0x000000ff1d00720c */ /* 0x000fd20003fa5270 */
[----:B------:R-:W2:Y:S04]  /*2720*/  @!P3 LDG.E.U8 R41, desc[UR4][R40.64] ;  /* 0x000000042829b981 */ /* 0x000ea8000c1e1100 */
[----:B------:R-:W-:Y:S02]  /*2730*/  @!P5 R2UR UR4, R18 ;  /* 0x000000001204d2ca */ /* 0x000fe400000e0000 */
[----:B------:R-:W-:-:S13]  /*2740*/  @!P5 R2UR UR5, R19 ;  /* 0x000000001305d2ca */ /* 0x000fda00000e0000 */
[----:B------:R-:W3:Y:S01]  /*2750*/  @!P5 LDG.E.U8 R45, desc[UR4][R44.64] ;  /* 0x000000042c2dd981 */ /* 0x000ee2000c1e1100 */
[C---:B------:R-:W-:Y:S02]  /*2760*/  @!P6 R2UR UR4, R18.reuse ;  /* 0x000000001204e2ca */ /* 0x040fe400000e0000 */
[C---:B------:R-:W-:Y:S02]  /*2770*/  @!P6 R2UR UR5, R19.reuse ;  /* 0x000000001305e2ca */ /* 0x040fe400000e0000 */
[----:B------:R-:W-:Y:S02]  /*2780*/  @!P0 R2UR UR8, R18 ;  /* 0x00000000120882ca */ /* 0x000fe400000e0000 */
[----:B------:R-:W-:-:S09]  /*2790*/  @!P0 R2UR UR9, R19 ;  /* 0x00000000130982ca */ /* 0x000fd200000e0000 */
[----:B------:R-:W4:Y:S01]  /*27a0*/  @!P6 LDG.E.U8 R39, desc[UR4][R38.64] ;  /* 0x000000042627e981 */ /* 0x000f22000c1e1100 */
[C---:B------:R-:W-:Y:S02]  /*27b0*/  @!P2 R2UR UR4, R18.reuse ;  /* 0x000000001204a2ca */ /* 0x040fe400000e0000 */
[C---:B------:R-:W-:Y:S01]  /*27c0*/  @!P2 R2UR UR5, R19.reuse ;  /* 0x000000001305a2ca */ /* 0x040fe200000e0000 */
[----:B------:R-:W-:Y:S01]  /*27d0*/  @P4 IMAD.MOV.U32 R27, RZ, RZ, R31 ;  /* 0x000000ffff1b4224 */ /* 0x000fe200078e001f */
[----:B------:R-:W-:Y:S01]  /*27e0*/  @!P1 R2UR UR10, R18 ;  /* 0x00000000120a92ca */ /* 0x000fe200000e0000 */
[----:B------:R-:W5:Y:S01]  /*27f0*/  @!P0 LDG.E.U8 R25, desc[UR8][R24.64] ;  /* 0x0000000818198981 */ /* 0x000f62000c1e1100 */
[----:B------:R-:W-:-:S03]  /*2800*/  @!P1 R2UR UR11, R19 ;  /* 0x00000000130b92ca */ /* 0x000fc600000e0000 */
[----:B------:R-:W5:Y:S06]  /*2810*/  @P4 LDG.E.U8 R27, desc[UR6][R26.64] ;  /* 0x000000061a1b4981 */ /* 0x000f6c000c1e1100 */
[----:B------:R-:W5:Y:S04]  /*2820*/  @!P2 LDG.E.U8 R33, desc[UR4][R32.64] ;  /* 0x000000042021a981 */ /* 0x000f68000c1e1100 */
[----:B------:R0:W5:Y:S01]  /*2830*/  @!P1 LDG.E.U8 R23, desc[UR10][R22.64] ;  /* 0x0000000a16179981 */ /* 0x000162000c1e1100 */
[----:B------:R-:W-:-:S04]  /*2840*/  @!P3 VIADD R21, R21, 0x1 ;  /* 0x000000011515b836 */ /* 0x000fc80000000000 */
[----:B------:R-:W-:-:S04]  /*2850*/  @!P5 VIADD R21, R21, 0x1 ;  /* 0x000000011515d836 */ /* 0x000fc80000000000 */
[----:B------:R-:W-:-:S04]  /*2860*/  @!P6 VIADD R21, R21, 0x1 ;  /* 0x000000011515e836 */ /* 0x000fc80000000000 */
[----:B------:R-:W-:-:S04]  /*2870*/  @!P2 VIADD R21, R21, 0x1 ;  /* 0x000000011515a836 */ /* 0x000fc80000000000 */
[----:B------:R-:W-:-:S04]  /*2880*/  @P4 VIADD R21, R21, 0x1 ;  /* 0x0000000115154836 */ /* 0x000fc80000000000 */
[----:B------:R-:W-:-:S04]  /*2890*/  @!P0 VIADD R21, R21, 0x1 ;  /* 0x0000000115158836 */ /* 0x000fc80000000000 */
[----:B------:R-:W-:-:S04]  /*28a0*/  @!P1 VIADD R21, R21, 0x1 ;  /* 0x0000000115159836 */ /* 0x000fc80000000000 */
[----:B------:R-:W1:Y:S08]  /*28b0*/  I2F.U32.RP R31, R21 ;  /* 0x00000015001f7306 */ /* 0x000e700000209000 */
[----:B-1----:R-:W1:Y:S02]  /*28c0*/  MUFU.RCP R31, R31 ;  /* 0x0000001f001f7308 */ /* 0x002e640000001000 */
[----:B-1----:R-:W-:-:S06]  /*28d0*/  VIADD R28, R31, 0xffffffe ;  /* 0x0ffffffe1f1c7836 */ /* 0x002fcc0000000000 */
[----:B------:R1:W0:Y:S02]  /*28e0*/  F2I.FTZ.U32.TRUNC.NTZ R29, R28 ;  /* 0x0000001c001d7305 */ /* 0x000224000021f000 */
[----:B-1----:R-:W-:Y:S02]  /*28f0*/  IMAD.MOV.U32 R28, RZ, RZ, RZ ;  /* 0x000000ffff1c7224 */ /* 0x002fe400078e00ff */
[----:B0-----:R-:W-:Y:S01]  /*2900*/  IMAD.MOV R22, RZ, RZ, -R29 ;  /* 0x000000ffff167224 */ /* 0x001fe200078e0a1d */
[----:B------:R-:W-:Y:S02]  /*2910*/  R2UR UR4, R18 ;  /* 0x00000000120472ca */ /* 0x000fe400000e0000 */
[----:B------:R-:W-:Y:S01]  /*2920*/  R2UR UR5, R19 ;  /* 0x00000000130572ca */ /* 0x000fe200000e0000 */
[----:B--2---:R-:W-:-:S04]  /*2930*/  @!P3 IMAD.IADD R20, R20, 0x1, R41 ;  /* 0x000000011414b824 */ /* 0x004fc800078e0229 */
[----:B---3--:R-:W-:-:S04]  /*2940*/  @!P5 IMAD.IADD R20, R20, 0x1, R45 ;  /* 0x000000011414d824 */ /* 0x008fc800078e022d */
[----:B----4-:R-:W-:-:S04]  /*2950*/  @!P6 IMAD.IADD R20, R20, 0x1, R39 ;  /* 0x000000011414e824 */ /* 0x010fc800078e0227 */
[----:B-----5:R-:W-:-:S04]  /*2960*/  @!P2 IMAD.IADD R20, R20, 0x1, R33 ;  /* 0x000000011414a824 */ /* 0x020fc800078e0221 */
[----:B------:R-:W-:Y:S02]  /*2970*/  @P4 IMAD.IADD R20, R20, 0x1, R27 ;  /* 0x0000000114144824 */ /* 0x000fe400078e021b */
[----:B------:R-:W-:Y:S02]  /*2980*/  IMAD R27, R22, R21, RZ ;  /* 0x00000015161b7224 */ /* 0x000fe400078e02ff */
[----:B------:R-:W-:Y:S02]  /*2990*/  @!P0 IMAD.IADD R20, R20, 0x1, R25 ;  /* 0x0000000114148824 */ /* 0x000fe400078e0219 */
[----:B------:R-:W-:-:S04]  /*29a0*/  IMAD.HI.U32 R29, R29, R27, R28 ;  /* 0x0000001b1d1d7227 */ /* 0x000fc800078e001c */
[----:B------:R-:W-:-:S04]  /*29b0*/  @!P1 IMAD.IADD R20, R20, 0x1, R23 ;  /* 0x0000000114149824 */ /* 0x000fc800078e0217 */
[----:B------:R-:W-:-:S04]  /*29c0*/  IMAD.HI.U32 R29, R29, R20, RZ ;  /* 0x000000141d1d7227 */ /* 0x000fc800078e00ff */
[----:B------:R-:W-:-:S04]  /*29d0*/  IMAD.MOV R22, RZ, RZ, -R29 ;  /* 0x000000ffff167224 */ /* 0x000fc800078e0a1d */
[----:B------:R-:W-:-:S05]  /*29e0*/  IMAD R20, R21, R22, R20 ;  /* 0x0000001615147224 */ /* 0x000fca00078e0214 */
[----:B------:R-:W-:Y:S01]  /*29f0*/  ISETP.GE.U32.AND P0, PT, R20, R21, PT ;  /* 0x000000151400720c */ /* 0x000fe20003f06070 */
[----:B------:R-:W-:Y:S01]  /*2a00*/  IMAD R22, R8, UR38, R30 ;  /* 0x0000002608167c24 */ /* 0x000fe2000f8e021e */
[----:B------:R-:W-:Y:S01]  /*2a10*/  ISETP.NE.U32.AND P2, PT, R21, RZ, PT ;  /* 0x000000ff1500720c */ /* 0x000fe20003f45070 */
[----:B------:R-:W-:-:S10]  /*2a20*/  VIADD R30, R30, 0x1 ;  /* 0x000000011e1e7836 */ /* 0x000fd40000000000 */
[----:B------:R-:W-:Y:S02]  /*2a30*/  @P0 IMAD.IADD R20, R20, 0x1, -R21 ;  /* 0x0000000114140824 */ /* 0x000fe400078e0a15 */
[----:B------:R-:W-:Y:S01]  /*2a40*/  @P0 VIADD R29, R29, 0x1 ;  /* 0x000000011d1d0836 */ /* 0x000fe20000000000 */
[----:B------:R-:W-:Y:S02]  /*2a50*/  IADD3 R22, P0, PT, R22, UR36, RZ ;  /* 0x0000002416167c10 */ /* 0x000fe4000ff1e0ff */
[----:B------:R-:W-:-:S03]  /*2a60*/  ISETP.GE.U32.AND P1, PT, R20, R21, PT ;  /* 0x000000151400720c */ /* 0x000fc60003f26070 */
[----:B------:R-:W-:Y:S01]  /*2a70*/  IMAD.X R23, RZ, RZ, UR37, P0 ;  /* 0x00000025ff177e24 */ /* 0x000fe200080e06ff */
[----:B------:R-:W-:-:S09]  /*2a80*/  ISETP.NE.AND P0, PT, R30, UR38, PT ;  /* 0x000000261e007c0c */ /* 0x000fd2000bf05270 */
[----:B------:R-:W-:Y:S01]  /*2a90*/  @P1 VIADD R29, R29, 0x1 ;  /* 0x000000011d1d1836 */ /* 0x000fe20000000000 */
[----:B------:R-:W-:-:S05]  /*2aa0*/  @!P2 LOP3.LUT R29, RZ, R21, RZ, 0x33, !PT ;  /* 0x00000015ff1da212 */ /* 0x000fca00078e33ff */
[----:B------:R1:W-:Y:S01]  /*2ab0*/  STG.E.U8 desc[UR4][R22.64], R29 ;  /* 0x0000001d16007986 */ /* 0x0003e2000c101104 */
[----:B------:R-:W-:Y:S05]  /*2ac0*/  @P0 BRA `(.L_x_1) ;  /* 0xffffffd800580947 */ /* 0x000fea000383ffff */
[----:B------:R-:W-:Y:S05]  /*2ad0*/  EXIT ;  /* 0x000000000000794d */ /* 0x000fea0003800000 */
.L_x_2:
[----:B------:R-:W-:-:S00]  /*2ae0*/  BRA `(.L_x_2) ;  /* 0xfffffffc00fc7947 */ /* 0x000fc0000383ffff */
[----:B------:R-:W-:-:S00]  /*2af0*/  NOP ;  /* 0x0000000000007918 */ /* 0x000fc00000000000 */
        /* <DEDUP_REMOVED lines=8> */
.L_x_3:


//--------------------- .nv.global.init           --------------------------
	.section	.nv.global.init,"aw",@progbits
.nv.global.init:
	.type		$str,@object
	.size		$str,($str$1 - $str)
$str:
        /*0000*/ 	.byte	0x43, 0x20, 0x3d, 0x3d, 0x20, 0x33, 0x00
	.type		$str$1,@object
	.size		$str$1,(__unnamed_1 - $str$1)
$str$1:
        /*0007*/ 	.byte	0x2f, 0x74, 0x6d, 0x70, 0x2f, 0x73, 0x61, 0x73, 0x73, 0x5f, 0x63, 0x75, 0x5f, 0x66, 0x36, 0x6f
        /*0017*/ 	.byte	0x64, 0x39, 0x76, 0x39, 0x31, 0x2f, 0x6b, 0x2e, 0x63, 0x75, 0x00
	.type		__unnamed_1,@object
	.size		__unnamed_1,(.L_0 - __unnamed_1)
__unnamed_1:
        /*0022*/ 	.byte	0x76, 0x6f, 0x69, 0x64, 0x20, 0x67, 0x61, 0x75, 0x73, 0x73, 0x69, 0x61, 0x6e, 0x5f, 0x62, 0x6c
        /*0032*/ 	.byte	0x75, 0x72, 0x28, 0x63, 0x6f, 0x6e, 0x73, 0x74, 0x20, 0x75, 0x6e, 0x73, 0x69, 0x67, 0x6e, 0x65
        /*0042*/ 	.byte	0x64, 0x20, 0x63, 0x68, 0x61, 0x72, 0x20, 0x2a, 0x2c, 0x20, 0x75, 0x6e, 0x73, 0x69, 0x67, 0x6e
        /*0052*/ 	.byte	0x65, 0x64, 0x20, 0x63, 0x68, 0x61, 0x72, 0x20, 0x2a, 0x2c, 0x20, 0x69, 0x6e, 0x74, 0x2c, 0x20
        /*0062*/ 	.byte	0x69, 0x6e, 0x74, 0x2c, 0x20, 0x69, 0x6e, 0x74, 0x29, 0x00
.L_0:


//--------------------- .nv.shared.reserved.0     --------------------------
	.section	.nv.shared.reserved.0,"aw",@nobits
	.weak		__nv_reservedSMEM_offset_0_alias
	.size		__nv_reservedSMEM_offset_0_alias, 0, 64
	.other		__nv_reservedSMEM_offset_0_alias,@"STO_CUDA_RESERVED_SHARED STV_DEFAULT"
__nv_reservedSMEM_offset_0_alias:
	.zero		0
	.zero		64


//--------------------- .nv.constant0._Z13gaussian_blurPKhPhiii --------------------------
	.section	.nv.constant0._Z13gaussian_blurPKhPhiii,"a",@progbits
	.sectionflags	@""
	.align	4
.nv.constant0._Z13gaussian_blurPKhPhiii:
	.zero		924


//--------------------- SYMBOLS --------------------------

	.type		.nv.reservedSmem.offset0,@object
	.size		.nv.reservedSmem.offset0,0x4
	.type		__assertfail,@function
